// auto-generated by cutlass_sweep.sparse_gemm — config: {"arch": "sm_100", "cluster_m": 1, "cluster_n": 2, "dtype": "bf16", "tile_k": 64, "tile_m": 128, "tile_n": 64}
#include "cutlass/cutlass.h"
#include "cutlass/gemm/collective/collective_builder.hpp"
#include "cutlass/gemm/device/gemm_universal_adapter.h"
#include "cutlass/gemm/kernel/gemm_universal.hpp"
#include "cutlass/epilogue/collective/collective_builder.hpp"

using Elem = cutlass::bfloat16_t;
using Acc  = float;
using TileShape    = cute::Shape<cute::_128, cute::_64, cute::_64>;
using ClusterShape = cute::Shape<cute::_1, cute::_2, cute::_1>;

using CollectiveEpilogue = typename cutlass::epilogue::collective::CollectiveBuilder<
    cutlass::arch::Sm100, cutlass::arch::OpClassSparseTensorOp,
    TileShape, ClusterShape,
    cutlass::epilogue::collective::EpilogueTileAuto,
    Acc, Acc,
    Acc, cutlass::layout::ColumnMajor, 128 / cutlass::sizeof_bits<Acc>::value,
    Acc, cutlass::layout::ColumnMajor, 128 / cutlass::sizeof_bits<Acc>::value,
    cutlass::epilogue::TmaWarpSpecialized1Sm
  >::CollectiveOp;

using CollectiveMainloop = typename cutlass::gemm::collective::CollectiveBuilder<
    cutlass::arch::Sm100, cutlass::arch::OpClassSparseTensorOp,
    Elem, cutlass::layout::RowMajor, 2 * 128 / cutlass::sizeof_bits<Elem>::value,
    Elem, cutlass::layout::ColumnMajor, 128 / cutlass::sizeof_bits<Elem>::value,
    Acc,
    TileShape, ClusterShape,
    cutlass::gemm::collective::StageCountAutoCarveoutEpi<CollectiveEpilogue>,
    cutlass::gemm::KernelSparseTmaWarpSpecialized1SmSm100
  >::CollectiveOp;

using GemmKernel = cutlass::gemm::kernel::GemmUniversal<
    cute::Shape<int,int,int,int>,
    CollectiveMainloop,
    CollectiveEpilogue
>;
using Gemm = cutlass::gemm::device::GemmUniversalAdapter<GemmKernel>;

auto* _anchor = &cutlass::device_kernel<GemmKernel>;


// ===== COMPILED SASS (sm_100a) =====

	.target	sm_100a

	.elftype	@"ET_EXEC"


//--------------------- .note.nv.tkinfo           --------------------------
	.section	.note.nv.tkinfo,"",@"SHT_NOTE"
	.sectionflags	@"SHF_NOTE_NV_TKINFO"
	.tkinfo
        /*0018*/ 	.word	0x00000002
        /*0030*/ 	.string	""
        /*0030*/ 	.string	"ptxas"
        /*0030*/ 	.string	"Cuda compilation tools, release 13.0, V13.0.88"
        /*0030*/ 	.string	"Build cuda_13.0.r13.0/compiler.36424714_0"
        /*0030*/ 	.string	"-arch sm_100a -m 64 "



//--------------------- .note.nv.cuinfo           --------------------------
	.section	.note.nv.cuinfo,"",@"SHT_NOTE"
	.sectionflags	@"SHF_NOTE_NV_CUINFO"
        /*0018*/ 	.short	0x0002
        /*001a*/ 	.short	0x0064
        /*001c*/ 	.short	0x0082
	.zero		2


//--------------------- .nv.info                  --------------------------
	.section	.nv.info,"",@"SHT_CUDA_INFO"
	.align	4


	//----- nvinfo : EIATTR_REGCOUNT
	.align		4
        /*0000*/ 	.byte	0x04, 0x2f
        /*0002*/ 	.short	(.L_19 - .L_18)
	.align		4
.L_18:
        /*0004*/ 	.word	index@(_ZN7cutlass13device_kernelINS_4gemm6kernel13GemmUniversalIN4cute5tupleIJiiiiEEENS1_10collective13CollectiveMmaINS1_41MainloopSm100TmaUmmaWarpSpecializedSparseILi10ELi2ELi2ENS5_IJNS4_1CILi1EEENSA_ILi2EEESB_EEEEENS5_IJNSA_ILi128EEENSA_ILi64EEESG_EEENS_10bfloat16_tENS5_IJNS4_6LayoutINS5_IJiNS5_IJSC_iEEEiEEENS5_IJlNS5_IJSB_SC_EEElEEEEENSJ_INS5_IJNS5_IJNS5_IJNSA_ILi8EEESC_SP_EEEiEEENS5_IJNS5_IJNSA_ILi16EEESC_NSA_ILi4EEEEEEiEEEiEEENS5_IJNS5_IJNS5_IJSF_SS_NSA_ILi2048EEEEEENSA_ILi16384EEEEEENS5_IJNS5_IJSB_NSA_ILi1024EEENSA_ILi32EEEEEElEEElEEEEEEEESI_NS5_IJlSB_lEEENS4_8TiledMMAINS4_8MMA_AtomIJNS4_27SM100_MMA_F16BF16_SS_SPARSEISI_SI_fLi128ELi64ELNS4_4UMMA5MajorE0ELS1D_0ELNS1C_7ScaleInE0ELS1E_0EEEEEENSJ_INS5_IJSB_SB_SB_EEENS5_IJNSA_ILi0EEES1I_S1I_EEEEENS5_IJNS4_10UnderscoreES1L_S1L_EEEEENS4_23SM90_TMA_LOAD_MULTICASTENS4_14ComposedLayoutINS4_7SwizzleILi2ELi4ELi3EEENS4_25smem_sparse_ptr_flag_bitsILi2ELi16EEENSJ_INS5_IJNS5_IJSB_SP_EEENS5_IJSC_S12_EEEEEENS5_IJNS5_IJS1I_SG_EEESM_EEEEEEEvNS4_8identityENS4_13SM90_TMA_LOADENS1P_INS1Q_ILi3ELi4ELi3EEENS4_18smem_ptr_flag_bitsILi16EEENSJ_INS5_IJSP_SG_EEENS5_IJSG_SB_EEEEEEEvS21_EENS_8epilogue10collective18CollectiveEpilogueINS2B_23Sm100TmaWarpSpecializedILi4ELi2ELi16ELb1ELb0EEEJSH_NS5_IJNSJ_ISF_SB_EENSJ_ISS_SB_EEEEEfNS5_IJSB_llEEEfS2J_NS2B_6fusion15FusionCallbacksIS2F_NS2K_17LinearCombinationIffffLNS_15FloatRoundStyleE2EEESH_S2I_JEEENS4_5SM1004TMEM4LOAD26SM100_TMEM_LOAD_32dp32b16xES22_NS1P_INS1Q_ILi2ELi5ELi2EEENS24_ILi32EEENSJ_INS5_IJS12_ST_EEENS5_IJSB_S12_EEEEEEENS4_39AutoVectorizingCopyWithAssumedAlignmentILi128EEENS4_14SM90_TMA_STOREES2Z_S31_S31_EEEvvEEEEvNT_6ParamsE)
        /*0008*/ 	.word	0x00000059


	//----- nvinfo : EIATTR_FRAME_SIZE
	.align		4
.L_19:
        /*000c*/ 	.byte	0x04, 0x11
        /*000e*/ 	.short	(.L_21 - .L_20)
	.align		4
.L_20:
        /*0010*/ 	.word	index@($__internal_2_$__cuda_sm10x_tcgen05_guardrail_trap_unallocated_columns_being_dealloced)
        /*0014*/ 	.word	0x00000000


	//----- nvinfo : EIATTR_FRAME_SIZE
	.align		4
.L_21:
        /*0018*/ 	.byte	0x04, 0x11
        /*001a*/ 	.short	(.L_23 - .L_22)
	.align		4
.L_22:
        /*001c*/ 	.word	index@($__internal_1_$__cuda_sm10x_tcgen05_guardrail_trap_phase_invalid_during_alloc)
        /*0020*/ 	.word	0x00000000


	//----- nvinfo : EIATTR_FRAME_SIZE
	.align		4
.L_23:
        /*0024*/ 	.byte	0x04, 0x11
        /*0026*/ 	.short	(.L_25 - .L_24)
	.align		4
.L_24:
        /*0028*/ 	.word	index@($__internal_0_$__cuda_sm10x_tcgen05_guardrail_trap_col_being_dealloced_not_returned_by_alloc)
        /*002c*/ 	.word	0x00000000


	//----- nvinfo : EIATTR_FRAME_SIZE
	.align		4
.L_25:
        /*0030*/ 	.byte	0x04, 0x11
        /*0032*/ 	.short	(.L_27 - .L_26)
	.align		4
.L_26:
        /*0034*/ 	.word	index@(_ZN7cutlass13device_kernelINS_4gemm6kernel13GemmUniversalIN4cute5tupleIJiiiiEEENS1_10collective13CollectiveMmaINS1_41MainloopSm100TmaUmmaWarpSpecializedSparseILi10ELi2ELi2ENS5_IJNS4_1CILi1EEENSA_ILi2EEESB_EEEEENS5_IJNSA_ILi128EEENSA_ILi64EEESG_EEENS_10bfloat16_tENS5_IJNS4_6LayoutINS5_IJiNS5_IJSC_iEEEiEEENS5_IJlNS5_IJSB_SC_EEElEEEEENSJ_INS5_IJNS5_IJNS5_IJNSA_ILi8EEESC_SP_EEEiEEENS5_IJNS5_IJNSA_ILi16EEESC_NSA_ILi4EEEEEEiEEEiEEENS5_IJNS5_IJNS5_IJSF_SS_NSA_ILi2048EEEEEENSA_ILi16384EEEEEENS5_IJNS5_IJSB_NSA_ILi1024EEENSA_ILi32EEEEEElEEElEEEEEEEESI_NS5_IJlSB_lEEENS4_8TiledMMAINS4_8MMA_AtomIJNS4_27SM100_MMA_F16BF16_SS_SPARSEISI_SI_fLi128ELi64ELNS4_4UMMA5MajorE0ELS1D_0ELNS1C_7ScaleInE0ELS1E_0EEEEEENSJ_INS5_IJSB_SB_SB_EEENS5_IJNSA_ILi0EEES1I_S1I_EEEEENS5_IJNS4_10UnderscoreES1L_S1L_EEEEENS4_23SM90_TMA_LOAD_MULTICASTENS4_14ComposedLayoutINS4_7SwizzleILi2ELi4ELi3EEENS4_25smem_sparse_ptr_flag_bitsILi2ELi16EEENSJ_INS5_IJNS5_IJSB_SP_EEENS5_IJSC_S12_EEEEEENS5_IJNS5_IJS1I_SG_EEESM_EEEEEEEvNS4_8identityENS4_13SM90_TMA_LOADENS1P_INS1Q_ILi3ELi4ELi3EEENS4_18smem_ptr_flag_bitsILi16EEENSJ_INS5_IJSP_SG_EEENS5_IJSG_SB_EEEEEEEvS21_EENS_8epilogue10collective18CollectiveEpilogueINS2B_23Sm100TmaWarpSpecializedILi4ELi2ELi16ELb1ELb0EEEJSH_NS5_IJNSJ_ISF_SB_EENSJ_ISS_SB_EEEEEfNS5_IJSB_llEEEfS2J_NS2B_6fusion15FusionCallbacksIS2F_NS2K_17LinearCombinationIffffLNS_15FloatRoundStyleE2EEESH_S2I_JEEENS4_5SM1004TMEM4LOAD26SM100_TMEM_LOAD_32dp32b16xES22_NS1P_INS1Q_ILi2ELi5ELi2EEENS24_ILi32EEENSJ_INS5_IJS12_ST_EEENS5_IJSB_S12_EEEEEEENS4_39AutoVectorizingCopyWithAssumedAlignmentILi128EEENS4_14SM90_TMA_STOREES2Z_S31_S31_EEEvvEEEEvNT_6ParamsE)
        /*0038*/ 	.word	0x00000000


	//----- nvinfo : EIATTR_MIN_STACK_SIZE
	.align		4
.L_27:
        /*003c*/ 	.byte	0x04, 0x12
        /*003e*/ 	.short	(.L_29 - .L_28)
	.align		4
.L_28:
        /*0040*/ 	.word	index@(_ZN7cutlass13device_kernelINS_4gemm6kernel13GemmUniversalIN4cute5tupleIJiiiiEEENS1_10collective13CollectiveMmaINS1_41MainloopSm100TmaUmmaWarpSpecializedSparseILi10ELi2ELi2ENS5_IJNS4_1CILi1EEENSA_ILi2EEESB_EEEEENS5_IJNSA_ILi128EEENSA_ILi64EEESG_EEENS_10bfloat16_tENS5_IJNS4_6LayoutINS5_IJiNS5_IJSC_iEEEiEEENS5_IJlNS5_IJSB_SC_EEElEEEEENSJ_INS5_IJNS5_IJNS5_IJNSA_ILi8EEESC_SP_EEEiEEENS5_IJNS5_IJNSA_ILi16EEESC_NSA_ILi4EEEEEEiEEEiEEENS5_IJNS5_IJNS5_IJSF_SS_NSA_ILi2048EEEEEENSA_ILi16384EEEEEENS5_IJNS5_IJSB_NSA_ILi1024EEENSA_ILi32EEEEEElEEElEEEEEEEESI_NS5_IJlSB_lEEENS4_8TiledMMAINS4_8MMA_AtomIJNS4_27SM100_MMA_F16BF16_SS_SPARSEISI_SI_fLi128ELi64ELNS4_4UMMA5MajorE0ELS1D_0ELNS1C_7ScaleInE0ELS1E_0EEEEEENSJ_INS5_IJSB_SB_SB_EEENS5_IJNSA_ILi0EEES1I_S1I_EEEEENS5_IJNS4_10UnderscoreES1L_S1L_EEEEENS4_23SM90_TMA_LOAD_MULTICASTENS4_14ComposedLayoutINS4_7SwizzleILi2ELi4ELi3EEENS4_25smem_sparse_ptr_flag_bitsILi2ELi16EEENSJ_INS5_IJNS5_IJSB_SP_EEENS5_IJSC_S12_EEEEEENS5_IJNS5_IJS1I_SG_EEESM_EEEEEEEvNS4_8identityENS4_13SM90_TMA_LOADENS1P_INS1Q_ILi3ELi4ELi3EEENS4_18smem_ptr_flag_bitsILi16EEENSJ_INS5_IJSP_SG_EEENS5_IJSG_SB_EEEEEEEvS21_EENS_8epilogue10collective18CollectiveEpilogueINS2B_23Sm100TmaWarpSpecializedILi4ELi2ELi16ELb1ELb0EEEJSH_NS5_IJNSJ_ISF_SB_EENSJ_ISS_SB_EEEEEfNS5_IJSB_llEEEfS2J_NS2B_6fusion15FusionCallbacksIS2F_NS2K_17LinearCombinationIffffLNS_15FloatRoundStyleE2EEESH_S2I_JEEENS4_5SM1004TMEM4LOAD26SM100_TMEM_LOAD_32dp32b16xES22_NS1P_INS1Q_ILi2ELi5ELi2EEENS24_ILi32EEENSJ_INS5_IJS12_ST_EEENS5_IJSB_S12_EEEEEEENS4_39AutoVectorizingCopyWithAssumedAlignmentILi128EEENS4_14SM90_TMA_STOREES2Z_S31_S31_EEEvvEEEEvNT_6ParamsE)
        /*0044*/ 	.word	0x00000000
.L_29:


//--------------------- .nv.compat                --------------------------
	.section	.nv.compat,"",@"SHT_CUDA_COMPAT_INFO"
	.align	4
        /*0000*/ 	.byte	0x02, 0x09, 0x01, 0x00, 0x02, 0x02, 0x02, 0x00, 0x02, 0x05, 0x05, 0x00, 0x03, 0x07, 0x01, 0x01
        /*0010*/ 	.byte	0x02, 0x03, 0x01, 0x00, 0x02, 0x06, 0x01, 0x00, 0x04, 0x0b, 0x08, 0x00, 0x09, 0x00, 0x00, 0x00
        /*0020*/ 	.byte	0x00, 0x00, 0x00, 0x00


//--------------------- .nv.info._ZN7cutlass13device_kernelINS_4gemm6kernel13GemmUniversalIN4cute5tupleIJiiiiEEENS1_10collective13CollectiveMmaINS1_41MainloopSm100TmaUmmaWarpSpecializedSparseILi10ELi2ELi2ENS5_IJNS4_1CILi1EEENSA_ILi2EEESB_EEEEENS5_IJNSA_ILi128EEENSA_ILi64EEESG_EEENS_10bfloat16_tENS5_IJNS4_6LayoutINS5_IJiNS5_IJSC_iEEEiEEENS5_IJlNS5_IJSB_SC_EEElEEEEENSJ_INS5_IJNS5_IJNS5_IJNSA_ILi8EEESC_SP_EEEiEEENS5_IJNS5_IJNSA_ILi16EEESC_NSA_ILi4EEEEEEiEEEiEEENS5_IJNS5_IJNS5_IJSF_SS_NSA_ILi2048EEEEEENSA_ILi16384EEEEEENS5_IJNS5_IJSB_NSA_ILi1024EEENSA_ILi32EEEEEElEEElEEEEEEEESI_NS5_IJlSB_lEEENS4_8TiledMMAINS4_8MMA_AtomIJNS4_27SM100_MMA_F16BF16_SS_SPARSEISI_SI_fLi128ELi64ELNS4_4UMMA5MajorE0ELS1D_0ELNS1C_7ScaleInE0ELS1E_0EEEEEENSJ_INS5_IJSB_SB_SB_EEENS5_IJNSA_ILi0EEES1I_S1I_EEEEENS5_IJNS4_10UnderscoreES1L_S1L_EEEEENS4_23SM90_TMA_LOAD_MULTICASTENS4_14ComposedLayoutINS4_7SwizzleILi2ELi4ELi3EEENS4_25smem_sparse_ptr_flag_bitsILi2ELi16EEENSJ_INS5_IJNS5_IJSB_SP_EEENS5_IJSC_S12_EEEEEENS5_IJNS5_IJS1I_SG_EEESM_EEEEEEEvNS4_8identityENS4_13SM90_TMA_LOADENS1P_INS1Q_ILi3ELi4ELi3EEENS4_18smem_ptr_flag_bitsILi16EEENSJ_INS5_IJSP_SG_EEENS5_IJSG_SB_EEEEEEEvS21_EENS_8epilogue10collective18CollectiveEpilogueINS2B_23Sm100TmaWarpSpecializedILi4ELi2ELi16ELb1ELb0EEEJSH_NS5_IJNSJ_ISF_SB_EENSJ_ISS_SB_EEEEEfNS5_IJSB_llEEEfS2J_NS2B_6fusion15FusionCallbacksIS2F_NS2K_17LinearCombinationIffffLNS_15FloatRoundStyleE2EEESH_S2I_JEEENS4_5SM1004TMEM4LOAD26SM100_TMEM_LOAD_32dp32b16xES22_NS1P_INS1Q_ILi2ELi5ELi2EEENS24_ILi32EEENSJ_INS5_IJS12_ST_EEENS5_IJSB_S12_EEEEEEENS4_39AutoVectorizingCopyWithAssumedAlignmentILi128EEENS4_14SM90_TMA_STOREES2Z_S31_S31_EEEvvEEEEvNT_6ParamsE --------------------------
	.section	.nv.info._ZN7cutlass13device_kernelINS_4gemm6kernel13GemmUniversalIN4cute5tupleIJiiiiEEENS1_10collective13CollectiveMmaINS1_41MainloopSm100TmaUmmaWarpSpecializedSparseILi10ELi2ELi2ENS5_IJNS4_1CILi1EEENSA_ILi2EEESB_EEEEENS5_IJNSA_ILi128EEENSA_ILi64EEESG_EEENS_10bfloat16_tENS5_IJNS4_6LayoutINS5_IJiNS5_IJSC_iEEEiEEENS5_IJlNS5_IJSB_SC_EEElEEEEENSJ_INS5_IJNS5_IJNS5_IJNSA_ILi8EEESC_SP_EEEiEEENS5_IJNS5_IJNSA_ILi16EEESC_NSA_ILi4EEEEEEiEEEiEEENS5_IJNS5_IJNS5_IJSF_SS_NSA_ILi2048EEEEEENSA_ILi16384EEEEEENS5_IJNS5_IJSB_NSA_ILi1024EEENSA_ILi32EEEEEElEEElEEEEEEEESI_NS5_IJlSB_lEEENS4_8TiledMMAINS4_8MMA_AtomIJNS4_27SM100_MMA_F16BF16_SS_SPARSEISI_SI_fLi128ELi64ELNS4_4UMMA5MajorE0ELS1D_0ELNS1C_7ScaleInE0ELS1E_0EEEEEENSJ_INS5_IJSB_SB_SB_EEENS5_IJNSA_ILi0EEES1I_S1I_EEEEENS5_IJNS4_10UnderscoreES1L_S1L_EEEEENS4_23SM90_TMA_LOAD_MULTICASTENS4_14ComposedLayoutINS4_7SwizzleILi2ELi4ELi3EEENS4_25smem_sparse_ptr_flag_bitsILi2ELi16EEENSJ_INS5_IJNS5_IJSB_SP_EEENS5_IJSC_S12_EEEEEENS5_IJNS5_IJS1I_SG_EEESM_EEEEEEEvNS4_8identityENS4_13SM90_TMA_LOADENS1P_INS1Q_ILi3ELi4ELi3EEENS4_18smem_ptr_flag_bitsILi16EEENSJ_INS5_IJSP_SG_EEENS5_IJSG_SB_EEEEEEEvS21_EENS_8epilogue10collective18CollectiveEpilogueINS2B_23Sm100TmaWarpSpecializedILi4ELi2ELi16ELb1ELb0EEEJSH_NS5_IJNSJ_ISF_SB_EENSJ_ISS_SB_EEEEEfNS5_IJSB_llEEEfS2J_NS2B_6fusion15FusionCallbacksIS2F_NS2K_17LinearCombinationIffffLNS_15FloatRoundStyleE2EEESH_S2I_JEEENS4_5SM1004TMEM4LOAD26SM100_TMEM_LOAD_32dp32b16xES22_NS1P_INS1Q_ILi2ELi5ELi2EEENS24_ILi32EEENSJ_INS5_IJS12_ST_EEENS5_IJSB_S12_EEEEEEENS4_39AutoVectorizingCopyWithAssumedAlignmentILi128EEENS4_14SM90_TMA_STOREES2Z_S31_S31_EEEvvEEEEvNT_6ParamsE,"",@"SHT_CUDA_INFO"
	.sectionflags	@""
	.align	4


	//----- nvinfo : EIATTR_CUDA_API_VERSION
	.align		4
        /*0000*/ 	.byte	0x04, 0x37
        /*0002*/ 	.short	(.L_31 - .L_30)
.L_30:
        /*0004*/ 	.word	0x00000082


	//----- nvinfo : EIATTR_KPARAM_INFO
	.align		4
.L_31:
        /*0008*/ 	.byte	0x04, 0x17
        /*000a*/ 	.short	(.L_33 - .L_32)
.L_32:
        /*000c*/ 	.word	0x00000000
        /*0010*/ 	.short	0x0000
        /*0012*/ 	.short	0x0000
        /*0014*/ 	.byte	0x00, 0xf0, 0x01, 0x28


	//----- nvinfo : EIATTR_AT_ENTRY_FRAGMENTS
	.align		4
.L_33:
        /*0018*/ 	.byte	0x04, 0x4f
        /*001a*/ 	.short	(.L_35 - .L_34)


	//   ....[0]....
.L_34:
        /*001c*/ 	.word	0x00000006


	//----- nvinfo : EIATTR_RESERVED_SMEM_USED
	.align		4
.L_35:
        /*0020*/ 	.byte	0x01, 0x41
	.zero		2


	//----- nvinfo : EIATTR_SPARSE_MMA_MASK
	.align		4
        /*0024*/ 	.byte	0x03, 0x50
        /*0026*/ 	.short	0x0040


	//----- nvinfo : EIATTR_TCGEN05_1CTA_USED
	.align		4
        /*0028*/ 	.byte	0x01, 0x51
	.zero		2


	//----- nvinfo : EIATTR_MAXREG_COUNT
	.align		4
        /*002c*/ 	.byte	0x03, 0x1b
        /*002e*/ 	.short	0x00ff


	//----- nvinfo : EIATTR_NUM_BARRIERS
	.align		4
        /*0030*/ 	.byte	0x02, 0x4c
        /*0032*/ 	.byte	0x07
	.zero		1


	//----- nvinfo : EIATTR_EXTERNS
	.align		4
        /*0034*/ 	.byte	0x04, 0x0f
        /*0036*/ 	.short	(.L_37 - .L_36)


	//   ....[0]....
	.align		4
.L_36:
        /*0038*/ 	.word	index@(__assertfail)


	//----- nvinfo : EIATTR_MERCURY_ISA_VERSION
	.align		4
.L_37:
        /*003c*/ 	.byte	0x03, 0x5f
        /*003e*/ 	.short	0x0101


	//----- nvinfo : EIATTR_INT_WARP_WIDE_INSTR_OFFSETS
	.align		4
        /*0040*/ 	.byte	0x04, 0x31
        /*0042*/ 	.short	(.L_39 - .L_38)


	//   ....[0]....
.L_38:
        /*0044*/ 	.word	0x00001e30


	//   ....[1]....
        /*0048*/ 	.word	0x00003ba0


	//   ....[2]....
        /*004c*/ 	.word	0x00003bc0


	//   ....[3]....
        /*0050*/ 	.word	0x00003bf0


	//   ....[4]....
        /*0054*/ 	.word	0x00004500


	//   ....[5]....
        /*0058*/ 	.word	0x00004520


	//   ....[6]....
        /*005c*/ 	.word	0x000045c0


	//   ....[7]....
        /*0060*/ 	.word	0x00004660


	//   ....[8]....
        /*0064*/ 	.word	0x00004720


	//   ....[9]....
        /*0068*/ 	.word	0x000047a0


	//   ....[10]....
        /*006c*/ 	.word	0x000047c0


	//   ....[11]....
        /*0070*/ 	.word	0x00004890


	//   ....[12]....
        /*0074*/ 	.word	0x00004920


	//   ....[13]....
        /*0078*/ 	.word	0x000049e0


	//   ....[14]....
        /*007c*/ 	.word	0x00004a70


	//   ....[15]....
        /*0080*/ 	.word	0x00004a90


	//   ....[16]....
        /*0084*/ 	.word	0x00004bc0


	//   ....[17]....
        /*0088*/ 	.word	0x00004c20


	//   ....[18]....
        /*008c*/ 	.word	0x00004cd0


	//   ....[19]....
        /*0090*/ 	.word	0x00004e20


	//   ....[20]....
        /*0094*/ 	.word	0x00004e80


	//   ....[21]....
        /*0098*/ 	.word	0x00004ea0


	//   ....[22]....
        /*009c*/ 	.word	0x00004ec0


	//   ....[23]....
        /*00a0*/ 	.word	0x000050b0


	//----- nvinfo : EIATTR_COOP_GROUP_MASK_REGIDS
	.align		4
.L_39:
        /*00a4*/ 	.byte	0x04, 0x29
        /*00a6*/ 	.short	(.L_41 - .L_40)


	//   ....[0]....
.L_40:
        /*00a8*/ 	.word	0xffffffff


	//   ....[1]....
        /*00ac*/ 	.word	0xffffffff


	//   ....[2]....
        /*00b0*/ 	.word	0xffffffff


	//   ....[3]....
        /*00b4*/ 	.word	0xffffffff


	//   ....[4]....
        /*00b8*/ 	.word	0xffffffff


	//   ....[5]....
        /*00bc*/ 	.word	0xffffffff


	//   ....[6]....
        /*00c0*/ 	.word	0xffffffff


	//   ....[7]....
        /*00c4*/ 	.word	0xffffffff


	//   ....[8]....
        /*00c8*/ 	.word	0xffffffff


	//   ....[9]....
        /*00cc*/ 	.word	0xffffffff


	//   ....[10]....
        /*00d0*/ 	.word	0xffffffff


	//   ....[11]....
        /*00d4*/ 	.word	0xffffffff


	//   ....[12]....
        /*00d8*/ 	.word	0xffffffff


	//   ....[13]....
        /*00dc*/ 	.word	0xffffffff


	//----- nvinfo : EIATTR_COOP_GROUP_INSTR_OFFSETS
	.align		4
.L_41:
        /*00e0*/ 	.byte	0x04, 0x28
        /*00e2*/ 	.short	(.L_43 - .L_42)


	//   ....[0]....
.L_42:
        /*00e4*/ 	.word	0x00000090


	//   ....[1]....
        /*00e8*/ 	.word	0x00000500


	//   ....[2]....
        /*00ec*/ 	.word	0x00000780


	//   ....[3]....
        /*00f0*/ 	.word	0x00000920


	//   ....[4]....
        /*00f4*/ 	.word	0x00000a20


	//   ....[5]....
        /*00f8*/ 	.word	0x00000b90


	//   ....[6]....
        /*00fc*/ 	.word	0x00000cf0


	//   ....[7]....
        /*0100*/ 	.word	0x00000eb0


	//   ....[8]....
        /*0104*/ 	.word	0x00001d20


	//   ....[9]....
        /*0108*/ 	.word	0x00002e50


	//   ....[10]....
        /*010c*/ 	.word	0x00003060


	//   ....[11]....
        /*0110*/ 	.word	0x00003090


	//   ....[12]....
        /*0114*/ 	.word	0x00003a80


	//   ....[13]....
        /*0118*/ 	.word	0x00003cb0


	//----- nvinfo : EIATTR_VRC_CTA_INIT_COUNT
	.align		4
.L_43:
        /*011c*/ 	.byte	0x02, 0x4a
        /*011e*/ 	.byte	0x80
	.zero		1


	//----- nvinfo : EIATTR_SYSCALL_OFFSETS
	.align		4
        /*0120*/ 	.byte	0x04, 0x46
        /*0122*/ 	.short	(.L_45 - .L_44)


	//   ....[0]....
.L_44:
        /*0124*/ 	.word	0x00005b20


	//   ....[1]....
        /*0128*/ 	.word	0x00005c10


	//   ....[2]....
        /*012c*/ 	.word	0x00006430


	//   ....[3]....
        /*0130*/ 	.word	0x00006e20


	//   ....[4]....
        /*0134*/ 	.word	0x000077f0


	//   ....[5]....
        /*0138*/ 	.word	0x000081b0


	//----- nvinfo : EIATTR_MBARRIER_INSTR_OFFSETS
	.align		4
.L_45:
        /*013c*/ 	.byte	0x04, 0x39
        /*013e*/ 	.short	(.L_47 - .L_46)


	//   ....[0]....
.L_46:
        /*0140*/ 	.word	0x00000620
        /*0144*/ 	.word	0x000000ff
        /*0148*/ 	.word	0x00000000
        /*014c*/ 	.short	0x0100
        /*014e*/ 	.byte	0x06
	.zero		1


	//   ....[1]....
        /*0150*/ 	.word	0x00000630
        /*0154*/ 	.word	0x000000ff
        /*0158*/ 	.word	0x00000050
        /*015c*/ 	.short	0x0100
        /*015e*/ 	.byte	0x06
	.zero		1


	//   ....[2]....
        /*0160*/ 	.word	0x00000640
        /*0164*/ 	.word	0x000000ff
        /*0168*/ 	.word	0x00000008
        /*016c*/ 	.short	0x0100
        /*016e*/ 	.byte	0x06
	.zero		1


	//   ....[3]....
        /*0170*/ 	.word	0x00000650
        /*0174*/ 	.word	0x000000ff
        /*0178*/ 	.word	0x00000058
        /*017c*/ 	.short	0x0100
        /*017e*/ 	.byte	0x06
	.zero		1


	//   ....[4]....
        /*0180*/ 	.word	0x00000660
        /*0184*/ 	.word	0x000000ff
        /*0188*/ 	.word	0x00000010
        /*018c*/ 	.short	0x0100
        /*018e*/ 	.byte	0x06
	.zero		1


	//   ....[5]....
        /*0190*/ 	.word	0x00000670
        /*0194*/ 	.word	0x000000ff
        /*0198*/ 	.word	0x00000060
        /*019c*/ 	.short	0x0100
        /*019e*/ 	.byte	0x06
	.zero		1


	//   ....[6]....
        /*01a0*/ 	.word	0x00000680
        /*01a4*/ 	.word	0x000000ff
        /*01a8*/ 	.word	0x00000018
        /*01ac*/ 	.short	0x0100
        /*01ae*/ 	.byte	0x06
	.zero		1


	//   ....[7]....
        /*01b0*/ 	.word	0x00000690
        /*01b4*/ 	.word	0x000000ff
        /*01b8*/ 	.word	0x00000068
        /*01bc*/ 	.short	0x0100
        /*01be*/ 	.byte	0x06
	.zero		1


	//   ....[8]....
        /*01c0*/ 	.word	0x000006a0
        /*01c4*/ 	.word	0x000000ff
        /*01c8*/ 	.word	0x00000020
        /*01cc*/ 	.short	0x0100
        /*01ce*/ 	.byte	0x06
	.zero		1


	//   ....[9]....
        /*01d0*/ 	.word	0x000006b0
        /*01d4*/ 	.word	0x000000ff
        /*01d8*/ 	.word	0x00000070
        /*01dc*/ 	.short	0x0100
        /*01de*/ 	.byte	0x06
	.zero		1


	//   ....[10]....
        /*01e0*/ 	.word	0x000006c0
        /*01e4*/ 	.word	0x000000ff
        /*01e8*/ 	.word	0x00000028
        /*01ec*/ 	.short	0x0100
        /*01ee*/ 	.byte	0x06
	.zero		1


	//   ....[11]....
        /*01f0*/ 	.word	0x000006d0
        /*01f4*/ 	.word	0x000000ff
        /*01f8*/ 	.word	0x00000078
        /*01fc*/ 	.short	0x0100
        /*01fe*/ 	.byte	0x06
	.zero		1


	//   ....[12]....
        /*0200*/ 	.word	0x000006e0
        /*0204*/ 	.word	0x000000ff
        /*0208*/ 	.word	0x00000030
        /*020c*/ 	.short	0x0100
        /*020e*/ 	.byte	0x06
	.zero		1


	//   ....[13]....
        /*0210*/ 	.word	0x000006f0
        /*0214*/ 	.word	0x000000ff
        /*0218*/ 	.word	0x00000080
        /*021c*/ 	.short	0x0100
        /*021e*/ 	.byte	0x06
	.zero		1


	//   ....[14]....
        /*0220*/ 	.word	0x00000700
        /*0224*/ 	.word	0x000000ff
        /*0228*/ 	.word	0x00000038
        /*022c*/ 	.short	0x0100
        /*022e*/ 	.byte	0x06
	.zero		1


	//   ....[15]....
        /*0230*/ 	.word	0x00000710
        /*0234*/ 	.word	0x000000ff
        /*0238*/ 	.word	0x00000088
        /*023c*/ 	.short	0x0100
        /*023e*/ 	.byte	0x06
	.zero		1


	//   ....[16]....
        /*0240*/ 	.word	0x00000720
        /*0244*/ 	.word	0x000000ff
        /*0248*/ 	.word	0x00000040
        /*024c*/ 	.short	0x0100
        /*024e*/ 	.byte	0x06
	.zero		1


	//   ....[17]....
        /*0250*/ 	.word	0x00000730
        /*0254*/ 	.word	0x000000ff
        /*0258*/ 	.word	0x00000090
        /*025c*/ 	.short	0x0100
        /*025e*/ 	.byte	0x06
	.zero		1


	//   ....[18]....
        /*0260*/ 	.word	0x00000740
        /*0264*/ 	.word	0x000000ff
        /*0268*/ 	.word	0x00000048
        /*026c*/ 	.short	0x0100
        /*026e*/ 	.byte	0x06
	.zero		1


	//   ....[19]....
        /*0270*/ 	.word	0x00000750
        /*0274*/ 	.word	0x000000ff
        /*0278*/ 	.word	0x00000098
        /*027c*/ 	.short	0x0100
        /*027e*/ 	.byte	0x06
	.zero		1


	//   ....[20]....
        /*0280*/ 	.word	0x00000890
        /*0284*/ 	.word	0x000000ff
        /*0288*/ 	.word	0x000000a0
        /*028c*/ 	.short	0x0100
        /*028e*/ 	.byte	0x06
	.zero		1


	//   ....[21]....
        /*0290*/ 	.word	0x000008a0
        /*0294*/ 	.word	0x000000ff
        /*0298*/ 	.word	0x000000c0
        /*029c*/ 	.short	0x0100
        /*029e*/ 	.byte	0x06
	.zero		1


	//   ....[22]....
        /*02a0*/ 	.word	0x000008b0
        /*02a4*/ 	.word	0x000000ff
        /*02a8*/ 	.word	0x000000a8
        /*02ac*/ 	.short	0x0100
        /*02ae*/ 	.byte	0x06
	.zero		1


	//   ....[23]....
        /*02b0*/ 	.word	0x000008c0
        /*02b4*/ 	.word	0x000000ff
        /*02b8*/ 	.word	0x000000c8
        /*02bc*/ 	.short	0x0100
        /*02be*/ 	.byte	0x06
	.zero		1


	//   ....[24]....
        /*02c0*/ 	.word	0x000008d0
        /*02c4*/ 	.word	0x000000ff
        /*02c8*/ 	.word	0x000000b0
        /*02cc*/ 	.short	0x0100
        /*02ce*/ 	.byte	0x06
	.zero		1


	//   ....[25]....
        /*02d0*/ 	.word	0x000008e0
        /*02d4*/ 	.word	0x000000ff
        /*02d8*/ 	.word	0x000000d0
        /*02dc*/ 	.short	0x0100
        /*02de*/ 	.byte	0x06
	.zero		1


	//   ....[26]....
        /*02e0*/ 	.word	0x000008f0
        /*02e4*/ 	.word	0x000000ff
        /*02e8*/ 	.word	0x000000b8
        /*02ec*/ 	.short	0x0100
        /*02ee*/ 	.byte	0x06
	.zero		1


	//   ....[27]....
        /*02f0*/ 	.word	0x00000900
        /*02f4*/ 	.word	0x000000ff
        /*02f8*/ 	.word	0x000000d8
        /*02fc*/ 	.short	0x0100
        /*02fe*/ 	.byte	0x06
	.zero		1


	//   ....[28]....
        /*0300*/ 	.word	0x000009f0
        /*0304*/ 	.word	0x000000ff
        /*0308*/ 	.word	0x000000e0
        /*030c*/ 	.short	0x0100
        /*030e*/ 	.byte	0x05
	.zero		1


	//   ....[29]....
        /*0310*/ 	.word	0x00000a00
        /*0314*/ 	.word	0x000000ff
        /*0318*/ 	.word	0x000000e8
        /*031c*/ 	.short	0x0100
        /*031e*/ 	.byte	0x05
	.zero		1


	//   ....[30]....
        /*0320*/ 	.word	0x00000b40
        /*0324*/ 	.word	0x000000ff
        /*0328*/ 	.word	0x000000f0
        /*032c*/ 	.short	0x0100
        /*032e*/ 	.byte	0x05
	.zero		1


	//   ....[31]....
        /*0330*/ 	.word	0x00000b50
        /*0334*/ 	.word	0x000000ff
        /*0338*/ 	.word	0x00000100
        /*033c*/ 	.short	0x0100
        /*033e*/ 	.byte	0x05
	.zero		1


	//   ....[32]....
        /*0340*/ 	.word	0x00000b60
        /*0344*/ 	.word	0x000000ff
        /*0348*/ 	.word	0x000000f8
        /*034c*/ 	.short	0x0100
        /*034e*/ 	.byte	0x05
	.zero		1


	//   ....[33]....
        /*0350*/ 	.word	0x00000b70
        /*0354*/ 	.word	0x000000ff
        /*0358*/ 	.word	0x00000108
        /*035c*/ 	.short	0x0100
        /*035e*/ 	.byte	0x05
	.zero		1


	//   ....[34]....
        /*0360*/ 	.word	0x00000ca0
        /*0364*/ 	.word	0x000000ff
        /*0368*/ 	.word	0x00000110
        /*036c*/ 	.short	0x0100
        /*036e*/ 	.byte	0x06
	.zero		1


	//   ....[35]....
        /*0370*/ 	.word	0x00000cb0
        /*0374*/ 	.word	0x000000ff
        /*0378*/ 	.word	0x00000120
        /*037c*/ 	.short	0x0100
        /*037e*/ 	.byte	0x06
	.zero		1


	//   ....[36]....
        /*0380*/ 	.word	0x00000cc0
        /*0384*/ 	.word	0x000000ff
        /*0388*/ 	.word	0x00000118
        /*038c*/ 	.short	0x0100
        /*038e*/ 	.byte	0x06
	.zero		1


	//   ....[37]....
        /*0390*/ 	.word	0x00000cd0
        /*0394*/ 	.word	0x000000ff
        /*0398*/ 	.word	0x00000128
        /*039c*/ 	.short	0x0100
        /*039e*/ 	.byte	0x06
	.zero		1


	//   ....[38]....
        /*03a0*/ 	.word	0x00000dc0
        /*03a4*/ 	.word	0x000000ff
        /*03a8*/ 	.word	0x00000130
        /*03ac*/ 	.short	0x0100
        /*03ae*/ 	.byte	0x05
	.zero		1


	//   ....[39]....
        /*03b0*/ 	.word	0x00000dd0
        /*03b4*/ 	.word	0x000000ff
        /*03b8*/ 	.word	0x00000140
        /*03bc*/ 	.short	0x0100
        /*03be*/ 	.byte	0x05
	.zero		1


	//   ....[40]....
        /*03c0*/ 	.word	0x00000de0
        /*03c4*/ 	.word	0x000000ff
        /*03c8*/ 	.word	0x00000138
        /*03cc*/ 	.short	0x0100
        /*03ce*/ 	.byte	0x05
	.zero		1


	//   ....[41]....
        /*03d0*/ 	.word	0x00000df0
        /*03d4*/ 	.word	0x000000ff
        /*03d8*/ 	.word	0x00000148
        /*03dc*/ 	.short	0x0100
        /*03de*/ 	.byte	0x05
	.zero		1


	//   ....[42]....
        /*03e0*/ 	.word	0x00001870
        /*03e4*/ 	.word	0x00000004
        /*03e8*/ 	.word	0x00000140
        /*03ec*/ 	.short	0x010a
        /*03ee*/ 	.byte	0xff
	.zero		1


	//   ....[43]....
        /*03f0*/ 	.word	0x00001890
        /*03f4*/ 	.word	0x00000004
        /*03f8*/ 	.word	0x00000130
        /*03fc*/ 	.short	0x0101
        /*03fe*/ 	.byte	0xff
	.zero		1


	//   ....[44]....
        /*0400*/ 	.word	0x00001910
        /*0404*/ 	.word	0x000000ff
        /*0408*/ 	.word	0x00000050
        /*040c*/ 	.short	0x010a
        /*040e*/ 	.byte	0x07
	.zero		1


	//   ....[45]....
        /*0410*/ 	.word	0x00001a40
        /*0414*/ 	.word	0x000000ff
        /*0418*/ 	.word	0x00000050
        /*041c*/ 	.short	0x010a
        /*041e*/ 	.byte	0x21
	.zero		1


	//   ....[46]....
        /*0420*/ 	.word	0x00001bd0
        /*0424*/ 	.word	0x000000ff
        /*0428*/ 	.word	0x00000050
        /*042c*/ 	.short	0x010a
        /*042e*/ 	.byte	0x08
	.zero		1


	//   ....[47]....
        /*0430*/ 	.word	0x00001d00
        /*0434*/ 	.word	0x000000ff
        /*0438*/ 	.word	0x000000e8
        /*043c*/ 	.short	0x0101
        /*043e*/ 	.byte	0x05
	.zero		1


	//   ....[48]....
        /*0440*/ 	.word	0x00001d30
        /*0444*/ 	.word	0x00000008
        /*0448*/ 	.word	0x000000f0
        /*044c*/ 	.short	0x010a
        /*044e*/ 	.byte	0xff
	.zero		1


	//   ....[49]....
        /*0450*/ 	.word	0x00001e00
        /*0454*/ 	.word	0x00000008
        /*0458*/ 	.word	0x00000000
        /*045c*/ 	.short	0x0101
        /*045e*/ 	.byte	0xff
	.zero		1


	//   ....[50]....
        /*0460*/ 	.word	0x00002370
        /*0464*/ 	.word	0x000000ff
        /*0468*/ 	.word	0x00000000
        /*046c*/ 	.short	0x010a
        /*046e*/ 	.byte	0x04
	.zero		1


	//   ....[51]....
        /*0470*/ 	.word	0x00002400
        /*0474*/ 	.word	0x000000ff
        /*0478*/ 	.word	0x00000000
        /*047c*/ 	.short	0x010a
        /*047e*/ 	.byte	0x04
	.zero		1


	//   ....[52]....
        /*0480*/ 	.word	0x00002490
        /*0484*/ 	.word	0x000000ff
        /*0488*/ 	.word	0x00000000
        /*048c*/ 	.short	0x010a
        /*048e*/ 	.byte	0x04
	.zero		1


	//   ....[53]....
        /*0490*/ 	.word	0x00002520
        /*0494*/ 	.word	0x000000ff
        /*0498*/ 	.word	0x00000000
        /*049c*/ 	.short	0x010a
        /*049e*/ 	.byte	0x04
	.zero		1


	//   ....[54]....
        /*04a0*/ 	.word	0x000025b0
        /*04a4*/ 	.word	0x000000ff
        /*04a8*/ 	.word	0x00000000
        /*04ac*/ 	.short	0x010a
        /*04ae*/ 	.byte	0x04
	.zero		1


	//   ....[55]....
        /*04b0*/ 	.word	0x00002640
        /*04b4*/ 	.word	0x000000ff
        /*04b8*/ 	.word	0x00000000
        /*04bc*/ 	.short	0x010a
        /*04be*/ 	.byte	0x04
	.zero		1


	//   ....[56]....
        /*04c0*/ 	.word	0x000026d0
        /*04c4*/ 	.word	0x000000ff
        /*04c8*/ 	.word	0x00000000
        /*04cc*/ 	.short	0x010a
        /*04ce*/ 	.byte	0x04
	.zero		1


	//   ....[57]....
        /*04d0*/ 	.word	0x00002760
        /*04d4*/ 	.word	0x000000ff
        /*04d8*/ 	.word	0x00000000
        /*04dc*/ 	.short	0x010a
        /*04de*/ 	.byte	0x04
	.zero		1


	//   ....[58]....
        /*04e0*/ 	.word	0x000027f0
        /*04e4*/ 	.word	0x000000ff
        /*04e8*/ 	.word	0x00000000
        /*04ec*/ 	.short	0x010a
        /*04ee*/ 	.byte	0x04
	.zero		1


	//   ....[59]....
        /*04f0*/ 	.word	0x00002890
        /*04f4*/ 	.word	0x00000000
        /*04f8*/ 	.word	0x00000000
        /*04fc*/ 	.short	0x010a
        /*04fe*/ 	.byte	0xff
	.zero		1


	//   ....[60]....
        /*0500*/ 	.word	0x000029b0
        /*0504*/ 	.word	0x00000000
        /*0508*/ 	.word	0x00000130
        /*050c*/ 	.short	0x010a
        /*050e*/ 	.byte	0xff
	.zero		1


	//   ....[61]....
        /*0510*/ 	.word	0x00002a20
        /*0514*/ 	.word	0x00000004
        /*0518*/ 	.word	0x00000000
        /*051c*/ 	.short	0x0101
        /*051e*/ 	.byte	0xff
	.zero		1


	//   ....[62]....
        /*0520*/ 	.word	0x00002a40
        /*0524*/ 	.word	0x000000ff
        /*0528*/ 	.word	0x00000100
        /*052c*/ 	.short	0x010a
        /*052e*/ 	.byte	0x05
	.zero		1


	//   ....[63]....
        /*0530*/ 	.word	0x00002b60
        /*0534*/ 	.word	0x00000000
        /*0538*/ 	.word	0x000000f0
        /*053c*/ 	.short	0x010a
        /*053e*/ 	.byte	0xff
	.zero		1


	//   ....[64]....
        /*0540*/ 	.word	0x00002c60
        /*0544*/ 	.word	0x00000000
        /*0548*/ 	.word	0x00000000
        /*054c*/ 	.short	0x0101
        /*054e*/ 	.byte	0xff
	.zero		1


	//   ....[65]....
        /*0550*/ 	.word	0x00002cf0
        /*0554*/ 	.word	0x000000ff
        /*0558*/ 	.word	0x00000100
        /*055c*/ 	.short	0x0106
        /*055e*/ 	.byte	0x05
	.zero		1


	//   ....[66]....
        /*0560*/ 	.word	0x00002d10
        /*0564*/ 	.word	0x000000ff
        /*0568*/ 	.word	0x00000100
        /*056c*/ 	.short	0x010a
        /*056e*/ 	.byte	0x05
	.zero		1


	//   ....[67]....
        /*0570*/ 	.word	0x00002da0
        /*0574*/ 	.word	0x000000ff
        /*0578*/ 	.word	0x00000100
        /*057c*/ 	.short	0x0106
        /*057e*/ 	.byte	0x04
	.zero		1


	//   ....[68]....
        /*0580*/ 	.word	0x00002de0
        /*0584*/ 	.word	0x00000000
        /*0588*/ 	.word	0x00000100
        /*058c*/ 	.short	0x010a
        /*058e*/ 	.byte	0xff
	.zero		1


	//   ....[69]....
        /*0590*/ 	.word	0x00003300
        /*0594*/ 	.word	0x00000000
        /*0598*/ 	.word	0x000000f0
        /*059c*/ 	.short	0x010a
        /*059e*/ 	.byte	0xff
	.zero		1


	//   ....[70]....
        /*05a0*/ 	.word	0x00003410
        /*05a4*/ 	.word	0x00000003
        /*05a8*/ 	.word	0x00000000
        /*05ac*/ 	.short	0x0101
        /*05ae*/ 	.byte	0xff
	.zero		1


	//   ....[71]....
        /*05b0*/ 	.word	0x00003420
        /*05b4*/ 	.word	0x000000ff
        /*05b8*/ 	.word	0x00000000
        /*05bc*/ 	.short	0x010a
        /*05be*/ 	.byte	0x05
	.zero		1


	//   ....[72]....
        /*05c0*/ 	.word	0x00003440
        /*05c4*/ 	.word	0x000000ff
        /*05c8*/ 	.word	0x00000120
        /*05cc*/ 	.short	0x010a
        /*05ce*/ 	.byte	0x07
	.zero		1


	//   ....[73]....
        /*05d0*/ 	.word	0x00003540
        /*05d4*/ 	.word	0x000000ff
        /*05d8*/ 	.word	0x00000000
        /*05dc*/ 	.short	0x010a
        /*05de*/ 	.byte	0x06
	.zero		1


	//   ....[74]....
        /*05e0*/ 	.word	0x00003600
        /*05e4*/ 	.word	0x000000ff
        /*05e8*/ 	.word	0x00000000
        /*05ec*/ 	.short	0x010a
        /*05ee*/ 	.byte	0x05
	.zero		1


	//   ....[75]....
        /*05f0*/ 	.word	0x000039d0
        /*05f4*/ 	.word	0x000000ff
        /*05f8*/ 	.word	0x00000000
        /*05fc*/ 	.short	0x010a
        /*05fe*/ 	.byte	0x06
	.zero		1


	//   ....[76]....
        /*0600*/ 	.word	0x00003a60
        /*0604*/ 	.word	0x000000ff
        /*0608*/ 	.word	0x00000000
        /*060c*/ 	.short	0x010a
        /*060e*/ 	.byte	0x07
	.zero		1


	//   ....[77]....
        /*0610*/ 	.word	0x00003eb0
        /*0614*/ 	.word	0x00000000
        /*0618*/ 	.word	0x000000f0
        /*061c*/ 	.short	0x010a
        /*061e*/ 	.byte	0xff
	.zero		1


	//   ....[78]....
        /*0620*/ 	.word	0x00003f70
        /*0624*/ 	.word	0x00000000
        /*0628*/ 	.word	0x00000000
        /*062c*/ 	.short	0x0101
        /*062e*/ 	.byte	0xff
	.zero		1


	//   ....[79]....
        /*0630*/ 	.word	0x00004290
        /*0634*/ 	.word	0x000000ff
        /*0638*/ 	.word	0x000000e8
        /*063c*/ 	.short	0x010a
        /*063e*/ 	.byte	0x04
	.zero		1


	//   ....[80]....
        /*0640*/ 	.word	0x00004480
        /*0644*/ 	.word	0x000000ff
        /*0648*/ 	.word	0x000000c0
        /*064c*/ 	.short	0x010a
        /*064e*/ 	.byte	0x04
	.zero		1


	//   ....[81]....
        /*0650*/ 	.word	0x00004750
        /*0654*/ 	.word	0x000000ff
        /*0658*/ 	.word	0x000000a0
        /*065c*/ 	.short	0x010b
        /*065e*/ 	.byte	0x04
	.zero		1


	//   ....[82]....
        /*0660*/ 	.word	0x00004760
        /*0664*/ 	.word	0x000000ff
        /*0668*/ 	.word	0x00000000
        /*066c*/ 	.short	0x0101
        /*066e*/ 	.byte	0x07
	.zero		1


	//   ....[83]....
        /*0670*/ 	.word	0x00004770
        /*0674*/ 	.word	0x000000ff
        /*0678*/ 	.word	0x000000c8
        /*067c*/ 	.short	0x010a
        /*067e*/ 	.byte	0x04
	.zero		1


	//   ....[84]....
        /*0680*/ 	.word	0x00004a10
        /*0684*/ 	.word	0x000000ff
        /*0688*/ 	.word	0x000000a8
        /*068c*/ 	.short	0x010b
        /*068e*/ 	.byte	0x04
	.zero		1


	//   ....[85]....
        /*0690*/ 	.word	0x00004a20
        /*0694*/ 	.word	0x000000ff
        /*0698*/ 	.word	0x00000000
        /*069c*/ 	.short	0x0101
        /*069e*/ 	.byte	0x07
	.zero		1


	//   ....[86]....
        /*06a0*/ 	.word	0x00004a30
        /*06a4*/ 	.word	0x000000ff
        /*06a8*/ 	.word	0x000000d0
        /*06ac*/ 	.short	0x010a
        /*06ae*/ 	.byte	0x04
	.zero		1


	//   ....[87]....
        /*06b0*/ 	.word	0x00004d80
        /*06b4*/ 	.word	0x000000ff
        /*06b8*/ 	.word	0x000000b0
        /*06bc*/ 	.short	0x010b
        /*06be*/ 	.byte	0x04
	.zero		1


	//   ....[88]....
        /*06c0*/ 	.word	0x00004de0
        /*06c4*/ 	.word	0x000000ff
        /*06c8*/ 	.word	0x00000000
        /*06cc*/ 	.short	0x0101
        /*06ce*/ 	.byte	0x07
	.zero		1


	//   ....[89]....
        /*06d0*/ 	.word	0x00004df0
        /*06d4*/ 	.word	0x000000ff
        /*06d8*/ 	.word	0x000000d8
        /*06dc*/ 	.short	0x010a
        /*06de*/ 	.byte	0x04
	.zero		1


	//   ....[90]....
        /*06e0*/ 	.word	0x000050e0
        /*06e4*/ 	.word	0x000000ff
        /*06e8*/ 	.word	0x000000b8
        /*06ec*/ 	.short	0x010b
        /*06ee*/ 	.byte	0x04
	.zero		1


	//   ....[91]....
        /*06f0*/ 	.word	0x00005110
        /*06f4*/ 	.word	0x000000ff
        /*06f8*/ 	.word	0x00000000
        /*06fc*/ 	.short	0x0101
        /*06fe*/ 	.byte	0x05
	.zero		1


	//   ....[92]....
        /*0700*/ 	.word	0x00005160
        /*0704*/ 	.word	0x000000ff
        /*0708*/ 	.word	0x000000c0
        /*070c*/ 	.short	0x010a
        /*070e*/ 	.byte	0x04
	.zero		1


	//   ....[93]....
        /*0710*/ 	.word	0x00005180
        /*0714*/ 	.word	0x000000ff
        /*0718*/ 	.word	0x000000c8
        /*071c*/ 	.short	0x010a
        /*071e*/ 	.byte	0x04
	.zero		1


	//   ....[94]....
        /*0720*/ 	.word	0x000051a0
        /*0724*/ 	.word	0x000000ff
        /*0728*/ 	.word	0x000000d0
        /*072c*/ 	.short	0x010a
        /*072e*/ 	.byte	0x04
	.zero		1


	//   ....[95]....
        /*0730*/ 	.word	0x000051e0
        /*0734*/ 	.word	0x00000000
        /*0738*/ 	.word	0x000000d8
        /*073c*/ 	.short	0x010a
        /*073e*/ 	.byte	0xff
	.zero		1


	//   ....[96]....
        /*0740*/ 	.word	0x000054f0
        /*0744*/ 	.word	0x00000000
        /*0748*/ 	.word	0x000000f0
        /*074c*/ 	.short	0x010a
        /*074e*/ 	.byte	0xff
	.zero		1


	//   ....[97]....
        /*0750*/ 	.word	0x00005600
        /*0754*/ 	.word	0x00000000
        /*0758*/ 	.word	0x00000000
        /*075c*/ 	.short	0x0101
        /*075e*/ 	.byte	0xff
	.zero		1


	//   ....[98]....
        /*0760*/ 	.word	0x00006050
        /*0764*/ 	.word	0x000000ff
        /*0768*/ 	.word	0x000000a0
        /*076c*/ 	.short	0x010a
        /*076e*/ 	.byte	0x2e
	.zero		1


	//   ....[99]....
        /*0770*/ 	.word	0x00006070
        /*0774*/ 	.word	0x00000053
        /*0778*/ 	.word	0x00000110
        /*077c*/ 	.short	0x010a
        /*077e*/ 	.byte	0xff
	.zero		1


	//   ....[100]....
        /*0780*/ 	.word	0x00006160
        /*0784*/ 	.word	0x000000ff
        /*0788*/ 	.word	0x000000a0
        /*078c*/ 	.short	0x010a
        /*078e*/ 	.byte	0x2e
	.zero		1


	//   ....[101]....
        /*0790*/ 	.word	0x00006310
        /*0794*/ 	.word	0x00000053
        /*0798*/ 	.word	0x00000110
        /*079c*/ 	.short	0x010a
        /*079e*/ 	.byte	0xff
	.zero		1


	//   ....[102]....
        /*07a0*/ 	.word	0x00006a80
        /*07a4*/ 	.word	0x00000000
        /*07a8*/ 	.word	0x00000000
        /*07ac*/ 	.short	0x0101
        /*07ae*/ 	.byte	0xff
	.zero		1


	//   ....[103]....
        /*07b0*/ 	.word	0x00006a90
        /*07b4*/ 	.word	0x00000003
        /*07b8*/ 	.word	0x000000a0
        /*07bc*/ 	.short	0x010a
        /*07be*/ 	.byte	0xff
	.zero		1


	//   ....[104]....
        /*07c0*/ 	.word	0x00006b50
        /*07c4*/ 	.word	0x00000003
        /*07c8*/ 	.word	0x000000a0
        /*07cc*/ 	.short	0x010a
        /*07ce*/ 	.byte	0xff
	.zero		1


	//   ....[105]....
        /*07d0*/ 	.word	0x00007450
        /*07d4*/ 	.word	0x00000000
        /*07d8*/ 	.word	0x00000000
        /*07dc*/ 	.short	0x0101
        /*07de*/ 	.byte	0xff
	.zero		1


	//   ....[106]....
        /*07e0*/ 	.word	0x00007470
        /*07e4*/ 	.word	0x00000003
        /*07e8*/ 	.word	0x000000a0
        /*07ec*/ 	.short	0x010a
        /*07ee*/ 	.byte	0xff
	.zero		1


	//   ....[107]....
        /*07f0*/ 	.word	0x00007520
        /*07f4*/ 	.word	0x00000003
        /*07f8*/ 	.word	0x000000a0
        /*07fc*/ 	.short	0x010a
        /*07fe*/ 	.byte	0xff
	.zero		1


	//   ....[108]....
        /*0800*/ 	.word	0x00007e20
        /*0804*/ 	.word	0x00000000
        /*0808*/ 	.word	0x00000000
        /*080c*/ 	.short	0x0101
        /*080e*/ 	.byte	0xff
	.zero		1


	//   ....[109]....
        /*0810*/ 	.word	0x00007e40
        /*0814*/ 	.word	0x00000014
        /*0818*/ 	.word	0x000000a0
        /*081c*/ 	.short	0x010a
        /*081e*/ 	.byte	0xff
	.zero		1


	//   ....[110]....
        /*0820*/ 	.word	0x00007ef0
        /*0824*/ 	.word	0x00000014
        /*0828*/ 	.word	0x000000a0
        /*082c*/ 	.short	0x010a
        /*082e*/ 	.byte	0xff
	.zero		1


	//   ....[111]....
        /*0830*/ 	.word	0x00008250
        /*0834*/ 	.word	0x000000ff
        /*0838*/ 	.word	0x00000000
        /*083c*/ 	.short	0x0101
        /*083e*/ 	.byte	0x05
	.zero		1


	//   ....[112]....
        /*0840*/ 	.word	0x00008840
        /*0844*/ 	.word	0x00000003
        /*0848*/ 	.word	0x00000000
        /*084c*/ 	.short	0x0101
        /*084e*/ 	.byte	0xff
	.zero		1


	//   ....[113]....
        /*0850*/ 	.word	0x00008ae0
        /*0854*/ 	.word	0x000000ff
        /*0858*/ 	.word	0x00000000
        /*085c*/ 	.short	0x0101
        /*085e*/ 	.byte	0x04
	.zero		1


	//   ....[114]....
        /*0860*/ 	.word	0x00008b00
        /*0864*/ 	.word	0x00000004
        /*0868*/ 	.word	0x00000140
        /*086c*/ 	.short	0x010a
        /*086e*/ 	.byte	0xff
	.zero		1


	//   ....[115]....
        /*0870*/ 	.word	0x00008b60
        /*0874*/ 	.word	0x00000004
        /*0878*/ 	.word	0x00000050
        /*087c*/ 	.short	0x010a
        /*087e*/ 	.byte	0xff
	.zero		1


	//   ....[116]....
        /*0880*/ 	.word	0x00008bb0
        /*0884*/ 	.word	0x00000008
        /*0888*/ 	.word	0x000000f0
        /*088c*/ 	.short	0x010a
        /*088e*/ 	.byte	0xff
	.zero		1


	//   ....[117]....
        /*0890*/ 	.word	0x00008c10
        /*0894*/ 	.word	0x00000000
        /*0898*/ 	.word	0x00000000
        /*089c*/ 	.short	0x010a
        /*089e*/ 	.byte	0xff
	.zero		1


	//   ....[118]....
        /*08a0*/ 	.word	0x00008c70
        /*08a4*/ 	.word	0x00000000
        /*08a8*/ 	.word	0x00000000
        /*08ac*/ 	.short	0x010a
        /*08ae*/ 	.byte	0xff
	.zero		1


	//   ....[119]....
        /*08b0*/ 	.word	0x00008cd0
        /*08b4*/ 	.word	0x00000000
        /*08b8*/ 	.word	0x00000000
        /*08bc*/ 	.short	0x010a
        /*08be*/ 	.byte	0xff
	.zero		1


	//   ....[120]....
        /*08c0*/ 	.word	0x00008d30
        /*08c4*/ 	.word	0x00000000
        /*08c8*/ 	.word	0x00000000
        /*08cc*/ 	.short	0x010a
        /*08ce*/ 	.byte	0xff
	.zero		1


	//   ....[121]....
        /*08d0*/ 	.word	0x00008d90
        /*08d4*/ 	.word	0x00000000
        /*08d8*/ 	.word	0x00000000
        /*08dc*/ 	.short	0x010a
        /*08de*/ 	.byte	0xff
	.zero		1


	//   ....[122]....
        /*08e0*/ 	.word	0x00008df0
        /*08e4*/ 	.word	0x00000000
        /*08e8*/ 	.word	0x00000000
        /*08ec*/ 	.short	0x010a
        /*08ee*/ 	.byte	0xff
	.zero		1


	//   ....[123]....
        /*08f0*/ 	.word	0x00008e50
        /*08f4*/ 	.word	0x00000000
        /*08f8*/ 	.word	0x00000000
        /*08fc*/ 	.short	0x010a
        /*08fe*/ 	.byte	0xff
	.zero		1


	//   ....[124]....
        /*0900*/ 	.word	0x00008eb0
        /*0904*/ 	.word	0x00000000
        /*0908*/ 	.word	0x00000000
        /*090c*/ 	.short	0x010a
        /*090e*/ 	.byte	0xff
	.zero		1


	//   ....[125]....
        /*0910*/ 	.word	0x00008f10
        /*0914*/ 	.word	0x00000000
        /*0918*/ 	.word	0x00000000
        /*091c*/ 	.short	0x010a
        /*091e*/ 	.byte	0xff
	.zero		1


	//   ....[126]....
        /*0920*/ 	.word	0x00008f60
        /*0924*/ 	.word	0x00000000
        /*0928*/ 	.word	0x00000130
        /*092c*/ 	.short	0x010a
        /*092e*/ 	.byte	0xff
	.zero		1


	//   ....[127]....
        /*0930*/ 	.word	0x00008fc0
        /*0934*/ 	.word	0x00000000
        /*0938*/ 	.word	0x00000100
        /*093c*/ 	.short	0x010a
        /*093e*/ 	.byte	0xff
	.zero		1


	//   ....[128]....
        /*0940*/ 	.word	0x00009010
        /*0944*/ 	.word	0x00000000
        /*0948*/ 	.word	0x000000f0
        /*094c*/ 	.short	0x010a
        /*094e*/ 	.byte	0xff
	.zero		1


	//   ....[129]....
        /*0950*/ 	.word	0x00009070
        /*0954*/ 	.word	0x00000000
        /*0958*/ 	.word	0x00000100
        /*095c*/ 	.short	0x010a
        /*095e*/ 	.byte	0xff
	.zero		1


	//   ....[130]....
        /*0960*/ 	.word	0x000090c0
        /*0964*/ 	.word	0x00000000
        /*0968*/ 	.word	0x000000f0
        /*096c*/ 	.short	0x010a
        /*096e*/ 	.byte	0xff
	.zero		1


	//   ....[131]....
        /*0970*/ 	.word	0x00009120
        /*0974*/ 	.word	0x00000003
        /*0978*/ 	.word	0x00000120
        /*097c*/ 	.short	0x010a
        /*097e*/ 	.byte	0xff
	.zero		1


	//   ....[132]....
        /*0980*/ 	.word	0x00009180
        /*0984*/ 	.word	0x00000000
        /*0988*/ 	.word	0x00000000
        /*098c*/ 	.short	0x010a
        /*098e*/ 	.byte	0xff
	.zero		1


	//   ....[133]....
        /*0990*/ 	.word	0x000091e0
        /*0994*/ 	.word	0x00000000
        /*0998*/ 	.word	0x00000000
        /*099c*/ 	.short	0x010a
        /*099e*/ 	.byte	0xff
	.zero		1


	//   ....[134]....
        /*09a0*/ 	.word	0x00009240
        /*09a4*/ 	.word	0x00000000
        /*09a8*/ 	.word	0x00000000
        /*09ac*/ 	.short	0x010a
        /*09ae*/ 	.byte	0xff
	.zero		1


	//   ....[135]....
        /*09b0*/ 	.word	0x00009290
        /*09b4*/ 	.word	0x00000000
        /*09b8*/ 	.word	0x000000f0
        /*09bc*/ 	.short	0x010a
        /*09be*/ 	.byte	0xff
	.zero		1


	//   ....[136]....
        /*09c0*/ 	.word	0x000092f0
        /*09c4*/ 	.word	0x00000000
        /*09c8*/ 	.word	0x000000e8
        /*09cc*/ 	.short	0x010a
        /*09ce*/ 	.byte	0xff
	.zero		1


	//   ....[137]....
        /*09d0*/ 	.word	0x00009350
        /*09d4*/ 	.word	0x00000000
        /*09d8*/ 	.word	0x000000c0
        /*09dc*/ 	.short	0x010a
        /*09de*/ 	.byte	0xff
	.zero		1


	//   ....[138]....
        /*09e0*/ 	.word	0x000093b0
        /*09e4*/ 	.word	0x00000000
        /*09e8*/ 	.word	0x000000c8
        /*09ec*/ 	.short	0x010a
        /*09ee*/ 	.byte	0xff
	.zero		1


	//   ....[139]....
        /*09f0*/ 	.word	0x00009410
        /*09f4*/ 	.word	0x00000000
        /*09f8*/ 	.word	0x000000d0
        /*09fc*/ 	.short	0x010a
        /*09fe*/ 	.byte	0xff
	.zero		1


	//   ....[140]....
        /*0a00*/ 	.word	0x00009470
        /*0a04*/ 	.word	0x00000000
        /*0a08*/ 	.word	0x000000d8
        /*0a0c*/ 	.short	0x010a
        /*0a0e*/ 	.byte	0xff
	.zero		1


	//   ....[141]....
        /*0a10*/ 	.word	0x000094d0
        /*0a14*/ 	.word	0x00000000
        /*0a18*/ 	.word	0x000000c0
        /*0a1c*/ 	.short	0x010a
        /*0a1e*/ 	.byte	0xff
	.zero		1


	//   ....[142]....
        /*0a20*/ 	.word	0x00009530
        /*0a24*/ 	.word	0x00000000
        /*0a28*/ 	.word	0x000000c8
        /*0a2c*/ 	.short	0x010a
        /*0a2e*/ 	.byte	0xff
	.zero		1


	//   ....[143]....
        /*0a30*/ 	.word	0x00009590
        /*0a34*/ 	.word	0x00000000
        /*0a38*/ 	.word	0x000000d0
        /*0a3c*/ 	.short	0x010a
        /*0a3e*/ 	.byte	0xff
	.zero		1


	//   ....[144]....
        /*0a40*/ 	.word	0x000095e0
        /*0a44*/ 	.word	0x00000000
        /*0a48*/ 	.word	0x000000f0
        /*0a4c*/ 	.short	0x010a
        /*0a4e*/ 	.byte	0xff
	.zero		1


	//   ....[145]....
        /*0a50*/ 	.word	0x00009640
        /*0a54*/ 	.word	0x00000003
        /*0a58*/ 	.word	0x000000a0
        /*0a5c*/ 	.short	0x010a
        /*0a5e*/ 	.byte	0xff
	.zero		1


	//   ....[146]....
        /*0a60*/ 	.word	0x00009690
        /*0a64*/ 	.word	0x00000053
        /*0a68*/ 	.word	0x00000110
        /*0a6c*/ 	.short	0x010a
        /*0a6e*/ 	.byte	0xff
	.zero		1


	//   ....[147]....
        /*0a70*/ 	.word	0x000096e0
        /*0a74*/ 	.word	0x00000003
        /*0a78*/ 	.word	0x000000a0
        /*0a7c*/ 	.short	0x010a
        /*0a7e*/ 	.byte	0xff
	.zero		1


	//   ....[148]....
        /*0a80*/ 	.word	0x00009730
        /*0a84*/ 	.word	0x00000003
        /*0a88*/ 	.word	0x000000a0
        /*0a8c*/ 	.short	0x010a
        /*0a8e*/ 	.byte	0xff
	.zero		1


	//   ....[149]....
        /*0a90*/ 	.word	0x00009780
        /*0a94*/ 	.word	0x00000014
        /*0a98*/ 	.word	0x000000a0
        /*0a9c*/ 	.short	0x010a
        /*0a9e*/ 	.byte	0xff
	.zero		1


	//----- nvinfo : EIATTR_NUM_MBARRIERS
	.align		4
.L_47:
        /*0aa0*/ 	.byte	0x03, 0x38
        /*0aa2*/ 	.short	0x002a


	//----- nvinfo : EIATTR_EXIT_INSTR_OFFSETS
	.align		4
        /*0aa4*/ 	.byte	0x04, 0x1c
        /*0aa6*/ 	.short	(.L_49 - .L_48)


	//   ....[0]....
.L_48:
        /*0aa8*/ 	.word	0x000028c0


	//   ....[1]....
        /*0aac*/ 	.word	0x00002db0


	//   ....[2]....
        /*0ab0*/ 	.word	0x00002e10


	//   ....[3]....
        /*0ab4*/ 	.word	0x00003cc0


	//   ....[4]....
        /*0ab8*/ 	.word	0x00005210


	//   ....[5]....
        /*0abc*/ 	.word	0x00005250


	//   ....[6]....
        /*0ac0*/ 	.word	0x000089e0


	//   ....[7]....
        /*0ac4*/ 	.word	0x00008a50


	//   ....[8]....
        /*0ac8*/ 	.word	0x00008a80


	//   ....[9]....
        /*0acc*/ 	.word	0x00008af0


	//----- nvinfo : EIATTR_MAX_THREADS
	.align		4
.L_49:
        /*0ad0*/ 	.byte	0x04, 0x05
        /*0ad2*/ 	.short	(.L_51 - .L_50)
.L_50:
        /*0ad4*/ 	.word	0x00000100
        /*0ad8*/ 	.word	0x00000001
        /*0adc*/ 	.word	0x00000001


	//----- nvinfo : EIATTR_CRS_STACK_SIZE
	.align		4
.L_51:
        /*0ae0*/ 	.byte	0x04, 0x1e
        /*0ae2*/ 	.short	(.L_53 - .L_52)
.L_52:
        /*0ae4*/ 	.word	0x00000000


	//----- nvinfo : EIATTR_CBANK_PARAM_SIZE
	.align		4
.L_53:
        /*0ae8*/ 	.byte	0x03, 0x19
        /*0aea*/ 	.short	0x0a00


	//----- nvinfo : EIATTR_PARAM_CBANK
	.align		4
        /*0aec*/ 	.byte	0x04, 0x0a
        /*0aee*/ 	.short	(.L_55 - .L_54)
	.align		4
.L_54:
        /*0af0*/ 	.word	index@(.nv.constant0._ZN7cutlass13device_kernelINS_4gemm6kernel13GemmUniversalIN4cute5tupleIJiiiiEEENS1_10collective13CollectiveMmaINS1_41MainloopSm100TmaUmmaWarpSpecializedSparseILi10ELi2ELi2ENS5_IJNS4_1CILi1EEENSA_ILi2EEESB_EEEEENS5_IJNSA_ILi128EEENSA_ILi64EEESG_EEENS_10bfloat16_tENS5_IJNS4_6LayoutINS5_IJiNS5_IJSC_iEEEiEEENS5_IJlNS5_IJSB_SC_EEElEEEEENSJ_INS5_IJNS5_IJNS5_IJNSA_ILi8EEESC_SP_EEEiEEENS5_IJNS5_IJNSA_ILi16EEESC_NSA_ILi4EEEEEEiEEEiEEENS5_IJNS5_IJNS5_IJSF_SS_NSA_ILi2048EEEEEENSA_ILi16384EEEEEENS5_IJNS5_IJSB_NSA_ILi1024EEENSA_ILi32EEEEEElEEElEEEEEEEESI_NS5_IJlSB_lEEENS4_8TiledMMAINS4_8MMA_AtomIJNS4_27SM100_MMA_F16BF16_SS_SPARSEISI_SI_fLi128ELi64ELNS4_4UMMA5MajorE0ELS1D_0ELNS1C_7ScaleInE0ELS1E_0EEEEEENSJ_INS5_IJSB_SB_SB_EEENS5_IJNSA_ILi0EEES1I_S1I_EEEEENS5_IJNS4_10UnderscoreES1L_S1L_EEEEENS4_23SM90_TMA_LOAD_MULTICASTENS4_14ComposedLayoutINS4_7SwizzleILi2ELi4ELi3EEENS4_25smem_sparse_ptr_flag_bitsILi2ELi16EEENSJ_INS5_IJNS5_IJSB_SP_EEENS5_IJSC_S12_EEEEEENS5_IJNS5_IJS1I_SG_EEESM_EEEEEEEvNS4_8identityENS4_13SM90_TMA_LOADENS1P_INS1Q_ILi3ELi4ELi3EEENS4_18smem_ptr_flag_bitsILi16EEENSJ_INS5_IJSP_SG_EEENS5_IJSG_SB_EEEEEEEvS21_EENS_8epilogue10collective18CollectiveEpilogueINS2B_23Sm100TmaWarpSpecializedILi4ELi2ELi16ELb1ELb0EEEJSH_NS5_IJNSJ_ISF_SB_EENSJ_ISS_SB_EEEEEfNS5_IJSB_llEEEfS2J_NS2B_6fusion15FusionCallbacksIS2F_NS2K_17LinearCombinationIffffLNS_15FloatRoundStyleE2EEESH_S2I_JEEENS4_5SM1004TMEM4LOAD26SM100_TMEM_LOAD_32dp32b16xES22_NS1P_INS1Q_ILi2ELi5ELi2EEENS24_ILi32EEENSJ_INS5_IJS12_ST_EEENS5_IJSB_S12_EEEEEEENS4_39AutoVectorizingCopyWithAssumedAlignmentILi128EEENS4_14SM90_TMA_STOREES2Z_S31_S31_EEEvvEEEEvNT_6ParamsE)
        /*0af4*/ 	.short	0x0380
        /*0af6*/ 	.short	0x0a00


	//----- nvinfo : EIATTR_SW_WAR
	.align		4
.L_55:
        /*0af8*/ 	.byte	0x04, 0x36
        /*0afa*/ 	.short	(.L_57 - .L_56)
.L_56:
        /*0afc*/ 	.word	0x00000008
.L_57:


//--------------------- .nv.callgraph             --------------------------
	.section	.nv.callgraph,"",@"SHT_CUDA_CALLGRAPH"
	.align	4
	.sectionentsize	8
	.align		4
        /*0000*/ 	.word	0x00000000
	.align		4
        /*0004*/ 	.word	0xffffffff
	.align		4
        /*0008*/ 	.word	index@(_ZN7cutlass13device_kernelINS_4gemm6kernel13GemmUniversalIN4cute5tupleIJiiiiEEENS1_10collective13CollectiveMmaINS1_41MainloopSm100TmaUmmaWarpSpecializedSparseILi10ELi2ELi2ENS5_IJNS4_1CILi1EEENSA_ILi2EEESB_EEEEENS5_IJNSA_ILi128EEENSA_ILi64EEESG_EEENS_10bfloat16_tENS5_IJNS4_6LayoutINS5_IJiNS5_IJSC_iEEEiEEENS5_IJlNS5_IJSB_SC_EEElEEEEENSJ_INS5_IJNS5_IJNS5_IJNSA_ILi8EEESC_SP_EEEiEEENS5_IJNS5_IJNSA_ILi16EEESC_NSA_ILi4EEEEEEiEEEiEEENS5_IJNS5_IJNS5_IJSF_SS_NSA_ILi2048EEEEEENSA_ILi16384EEEEEENS5_IJNS5_IJSB_NSA_ILi1024EEENSA_ILi32EEEEEElEEElEEEEEEEESI_NS5_IJlSB_lEEENS4_8TiledMMAINS4_8MMA_AtomIJNS4_27SM100_MMA_F16BF16_SS_SPARSEISI_SI_fLi128ELi64ELNS4_4UMMA5MajorE0ELS1D_0ELNS1C_7ScaleInE0ELS1E_0EEEEEENSJ_INS5_IJSB_SB_SB_EEENS5_IJNSA_ILi0EEES1I_S1I_EEEEENS5_IJNS4_10UnderscoreES1L_S1L_EEEEENS4_23SM90_TMA_LOAD_MULTICASTENS4_14ComposedLayoutINS4_7SwizzleILi2ELi4ELi3EEENS4_25smem_sparse_ptr_flag_bitsILi2ELi16EEENSJ_INS5_IJNS5_IJSB_SP_EEENS5_IJSC_S12_EEEEEENS5_IJNS5_IJS1I_SG_EEESM_EEEEEEEvNS4_8identityENS4_13SM90_TMA_LOADENS1P_INS1Q_ILi3ELi4ELi3EEENS4_18smem_ptr_flag_bitsILi16EEENSJ_INS5_IJSP_SG_EEENS5_IJSG_SB_EEEEEEEvS21_EENS_8epilogue10collective18CollectiveEpilogueINS2B_23Sm100TmaWarpSpecializedILi4ELi2ELi16ELb1ELb0EEEJSH_NS5_IJNSJ_ISF_SB_EENSJ_ISS_SB_EEEEEfNS5_IJSB_llEEEfS2J_NS2B_6fusion15FusionCallbacksIS2F_NS2K_17LinearCombinationIffffLNS_15FloatRoundStyleE2EEESH_S2I_JEEENS4_5SM1004TMEM4LOAD26SM100_TMEM_LOAD_32dp32b16xES22_NS1P_INS1Q_ILi2ELi5ELi2EEENS24_ILi32EEENSJ_INS5_IJS12_ST_EEENS5_IJSB_S12_EEEEEEENS4_39AutoVectorizingCopyWithAssumedAlignmentILi128EEENS4_14SM90_TMA_STOREES2Z_S31_S31_EEEvvEEEEvNT_6ParamsE)
	.align		4
        /*000c*/ 	.word	index@(__assertfail)
	.align		4
        /*0010*/ 	.word	0x00000000
	.align		4
        /*0014*/ 	.word	0xfffffffe
	.align		4
        /*0018*/ 	.word	0x00000000
	.align		4
        /*001c*/ 	.word	0xfffffffd
	.align		4
        /*0020*/ 	.word	0x00000000
	.align		4
        /*0024*/ 	.word	0xfffffffc


//--------------------- .nv.constant4             --------------------------
	.section	.nv.constant4,"a",@progbits
	.align	8
	.align		8
.nv.constant4:
        /*0000*/ 	.dword	__assertfail
	.align		8
        /*0008*/ 	.dword	__unnamed_1
	.align		8
        /*0010*/ 	.dword	__unnamed_2
	.align		8
        /*0018*/ 	.dword	_ZN39_INTERNAL_28ff2f38_4_k_cu_ccd24f85_31494cuda3std3__45__cpo5beginE
	.align		8
        /*0020*/ 	.dword	_ZN39_INTERNAL_28ff2f38_4_k_cu_ccd24f85_31494cuda3std3__45__cpo3endE
	.align		8
        /*0028*/ 	.dword	_ZN39_INTERNAL_28ff2f38_4_k_cu_ccd24f85_31494cuda3std3__45__cpo6cbeginE
	.align		8
        /*0030*/ 	.dword	_ZN39_INTERNAL_28ff2f38_4_k_cu_ccd24f85_31494cuda3std3__45__cpo4cendE
	.align		8
        /*0038*/ 	.dword	_ZN39_INTERNAL_28ff2f38_4_k_cu_ccd24f85_31494cuda3std3__441_GLOBAL__N__28ff2f38_4_k_cu_ccd24f85_31496ignoreE
	.align		8
        /*0040*/ 	.dword	_ZN39_INTERNAL_28ff2f38_4_k_cu_ccd24f85_31494cuda3std3__419piecewise_constructE
	.align		8
        /*0048*/ 	.dword	_ZN39_INTERNAL_28ff2f38_4_k_cu_ccd24f85_31494cuda3std3__48in_placeE
	.align		8
        /*0050*/ 	.dword	_ZN39_INTERNAL_28ff2f38_4_k_cu_ccd24f85_31494cuda3std6ranges3__45__cpo4swapE
	.align		8
        /*0058*/ 	.dword	_ZN39_INTERNAL_28ff2f38_4_k_cu_ccd24f85_31494cuda3std6ranges3__45__cpo9iter_moveE
	.align		8
        /*0060*/ 	.dword	_ZN39_INTERNAL_28ff2f38_4_k_cu_ccd24f85_31494cute7productE
	.align		8
        /*0068*/ 	.dword	_ZN39_INTERNAL_28ff2f38_4_k_cu_ccd24f85_31494cute1_E
	.align		8
        /*0070*/ 	.dword	$str$25
	.align		8
        /*0078*/ 	.dword	$str$26
	.align		8
        /*0080*/ 	.dword	$str$27
	.align		8
        /*0088*/ 	.dword	$str$28


//--------------------- .text._ZN7cutlass13device_kernelINS_4gemm6kernel13GemmUniversalIN4cute5tupleIJiiiiEEENS1_10collective13CollectiveMmaINS1_41MainloopSm100TmaUmmaWarpSpecializedSparseILi10ELi2ELi2ENS5_IJNS4_1CILi1EEENSA_ILi2EEESB_EEEEENS5_IJNSA_ILi128EEENSA_ILi64EEESG_EEENS_10bfloat16_tENS5_IJNS4_6LayoutINS5_IJiNS5_IJSC_iEEEiEEENS5_IJlNS5_IJSB_SC_EEElEEEEENSJ_INS5_IJNS5_IJNS5_IJNSA_ILi8EEESC_SP_EEEiEEENS5_IJNS5_IJNSA_ILi16EEESC_NSA_ILi4EEEEEEiEEEiEEENS5_IJNS5_IJNS5_IJSF_SS_NSA_ILi2048EEEEEENSA_ILi16384EEEEEENS5_IJNS5_IJSB_NSA_ILi1024EEENSA_ILi32EEEEEElEEElEEEEEEEESI_NS5_IJlSB_lEEENS4_8TiledMMAINS4_8MMA_AtomIJNS4_27SM100_MMA_F16BF16_SS_SPARSEISI_SI_fLi128ELi64ELNS4_4UMMA5MajorE0ELS1D_0ELNS1C_7ScaleInE0ELS1E_0EEEEEENSJ_INS5_IJSB_SB_SB_EEENS5_IJNSA_ILi0EEES1I_S1I_EEEEENS5_IJNS4_10UnderscoreES1L_S1L_EEEEENS4_23SM90_TMA_LOAD_MULTICASTENS4_14ComposedLayoutINS4_7SwizzleILi2ELi4ELi3EEENS4_25smem_sparse_ptr_flag_bitsILi2ELi16EEENSJ_INS5_IJNS5_IJSB_SP_EEENS5_IJSC_S12_EEEEEENS5_IJNS5_IJS1I_SG_EEESM_EEEEEEEvNS4_8identityENS4_13SM90_TMA_LOADENS1P_INS1Q_ILi3ELi4ELi3EEENS4_18smem_ptr_flag_bitsILi16EEENSJ_INS5_IJSP_SG_EEENS5_IJSG_SB_EEEEEEEvS21_EENS_8epilogue10collective18CollectiveEpilogueINS2B_23Sm100TmaWarpSpecializedILi4ELi2ELi16ELb1ELb0EEEJSH_NS5_IJNSJ_ISF_SB_EENSJ_ISS_SB_EEEEEfNS5_IJSB_llEEEfS2J_NS2B_6fusion15FusionCallbacksIS2F_NS2K_17LinearCombinationIffffLNS_15FloatRoundStyleE2EEESH_S2I_JEEENS4_5SM1004TMEM4LOAD26SM100_TMEM_LOAD_32dp32b16xES22_NS1P_INS1Q_ILi2ELi5ELi2EEENS24_ILi32EEENSJ_INS5_IJS12_ST_EEENS5_IJSB_S12_EEEEEEENS4_39AutoVectorizingCopyWithAssumedAlignmentILi128EEENS4_14SM90_TMA_STOREES2Z_S31_S31_EEEvvEEEEvNT_6ParamsE --------------------------
	.section	.text._ZN7cutlass13device_kernelINS_4gemm6kernel13GemmUniversalIN4cute5tupleIJiiiiEEENS1_10collective13CollectiveMmaINS1_41MainloopSm100TmaUmmaWarpSpecializedSparseILi10ELi2ELi2ENS5_IJNS4_1CILi1EEENSA_ILi2EEESB_EEEEENS5_IJNSA_ILi128EEENSA_ILi64EEESG_EEENS_10bfloat16_tENS5_IJNS4_6LayoutINS5_IJiNS5_IJSC_iEEEiEEENS5_IJlNS5_IJSB_SC_EEElEEEEENSJ_INS5_IJNS5_IJNS5_IJNSA_ILi8EEESC_SP_EEEiEEENS5_IJNS5_IJNSA_ILi16EEESC_NSA_ILi4EEEEEEiEEEiEEENS5_IJNS5_IJNS5_IJSF_SS_NSA_ILi2048EEEEEENSA_ILi16384EEEEEENS5_IJNS5_IJSB_NSA_ILi1024EEENSA_ILi32EEEEEElEEElEEEEEEEESI_NS5_IJlSB_lEEENS4_8TiledMMAINS4_8MMA_AtomIJNS4_27SM100_MMA_F16BF16_SS_SPARSEISI_SI_fLi128ELi64ELNS4_4UMMA5MajorE0ELS1D_0ELNS1C_7ScaleInE0ELS1E_0EEEEEENSJ_INS5_IJSB_SB_SB_EEENS5_IJNSA_ILi0EEES1I_S1I_EEEEENS5_IJNS4_10UnderscoreES1L_S1L_EEEEENS4_23SM90_TMA_LOAD_MULTICASTENS4_14ComposedLayoutINS4_7SwizzleILi2ELi4ELi3EEENS4_25smem_sparse_ptr_flag_bitsILi2ELi16EEENSJ_INS5_IJNS5_IJSB_SP_EEENS5_IJSC_S12_EEEEEENS5_IJNS5_IJS1I_SG_EEESM_EEEEEEEvNS4_8identityENS4_13SM90_TMA_LOADENS1P_INS1Q_ILi3ELi4ELi3EEENS4_18smem_ptr_flag_bitsILi16EEENSJ_INS5_IJSP_SG_EEENS5_IJSG_SB_EEEEEEEvS21_EENS_8epilogue10collective18CollectiveEpilogueINS2B_23Sm100TmaWarpSpecializedILi4ELi2ELi16ELb1ELb0EEEJSH_NS5_IJNSJ_ISF_SB_EENSJ_ISS_SB_EEEEEfNS5_IJSB_llEEEfS2J_NS2B_6fusion15FusionCallbacksIS2F_NS2K_17LinearCombinationIffffLNS_15FloatRoundStyleE2EEESH_S2I_JEEENS4_5SM1004TMEM4LOAD26SM100_TMEM_LOAD_32dp32b16xES22_NS1P_INS1Q_ILi2ELi5ELi2EEENS24_ILi32EEENSJ_INS5_IJS12_ST_EEENS5_IJSB_S12_EEEEEEENS4_39AutoVectorizingCopyWithAssumedAlignmentILi128EEENS4_14SM90_TMA_STOREES2Z_S31_S31_EEEvvEEEEvNT_6ParamsE,"ax",@progbits
	.align	128
.text._ZN7cutlass13device_kernelINS_4gemm6kernel13GemmUniversalIN4cute5tupleIJiiiiEEENS1_10collective13CollectiveMmaINS1_41MainloopSm100TmaUmmaWarpSpecializedSparseILi10ELi2ELi2ENS5_IJNS4_1CILi1EEENSA_ILi2EEESB_EEEEENS5_IJNSA_ILi128EEENSA_ILi64EEESG_EEENS_10bfloat16_tENS5_IJNS4_6LayoutINS5_IJiNS5_IJSC_iEEEiEEENS5_IJlNS5_IJSB_SC_EEElEEEEENSJ_INS5_IJNS5_IJNS5_IJNSA_ILi8EEESC_SP_EEEiEEENS5_IJNS5_IJNSA_ILi16EEESC_NSA_ILi4EEEEEEiEEEiEEENS5_IJNS5_IJNS5_IJSF_SS_NSA_ILi2048EEEEEENSA_ILi16384EEEEEENS5_IJNS5_IJSB_NSA_ILi1024EEENSA_ILi32EEEEEElEEElEEEEEEEESI_NS5_IJlSB_lEEENS4_8TiledMMAINS4_8MMA_AtomIJNS4_27SM100_MMA_F16BF16_SS_SPARSEISI_SI_fLi128ELi64ELNS4_4UMMA5MajorE0ELS1D_0ELNS1C_7ScaleInE0ELS1E_0EEEEEENSJ_INS5_IJSB_SB_SB_EEENS5_IJNSA_ILi0EEES1I_S1I_EEEEENS5_IJNS4_10UnderscoreES1L_S1L_EEEEENS4_23SM90_TMA_LOAD_MULTICASTENS4_14ComposedLayoutINS4_7SwizzleILi2ELi4ELi3EEENS4_25smem_sparse_ptr_flag_bitsILi2ELi16EEENSJ_INS5_IJNS5_IJSB_SP_EEENS5_IJSC_S12_EEEEEENS5_IJNS5_IJS1I_SG_EEESM_EEEEEEEvNS4_8identityENS4_13SM90_TMA_LOADENS1P_INS1Q_ILi3ELi4ELi3EEENS4_18smem_ptr_flag_bitsILi16EEENSJ_INS5_IJSP_SG_EEENS5_IJSG_SB_EEEEEEEvS21_EENS_8epilogue10collective18CollectiveEpilogueINS2B_23Sm100TmaWarpSpecializedILi4ELi2ELi16ELb1ELb0EEEJSH_NS5_IJNSJ_ISF_SB_EENSJ_ISS_SB_EEEEEfNS5_IJSB_llEEEfS2J_NS2B_6fusion15FusionCallbacksIS2F_NS2K_17LinearCombinationIffffLNS_15FloatRoundStyleE2EEESH_S2I_JEEENS4_5SM1004TMEM4LOAD26SM100_TMEM_LOAD_32dp32b16xES22_NS1P_INS1Q_ILi2ELi5ELi2EEENS24_ILi32EEENSJ_INS5_IJS12_ST_EEENS5_IJSB_S12_EEEEEEENS4_39AutoVectorizingCopyWithAssumedAlignmentILi128EEENS4_14SM90_TMA_STOREES2Z_S31_S31_EEEvvEEEEvNT_6ParamsE:
        .type           _ZN7cutlass13device_kernelINS_4gemm6kernel13GemmUniversalIN4cute5tupleIJiiiiEEENS1_10collective13CollectiveMmaINS1_41MainloopSm100TmaUmmaWarpSpecializedSparseILi10ELi2ELi2ENS5_IJNS4_1CILi1EEENSA_ILi2EEESB_EEEEENS5_IJNSA_ILi128EEENSA_ILi64EEESG_EEENS_10bfloat16_tENS5_IJNS4_6LayoutINS5_IJiNS5_IJSC_iEEEiEEENS5_IJlNS5_IJSB_SC_EEElEEEEENSJ_INS5_IJNS5_IJNS5_IJNSA_ILi8EEESC_SP_EEEiEEENS5_IJNS5_IJNSA_ILi16EEESC_NSA_ILi4EEEEEEiEEEiEEENS5_IJNS5_IJNS5_IJSF_SS_NSA_ILi2048EEEEEENSA_ILi16384EEEEEENS5_IJNS5_IJSB_NSA_ILi1024EEENSA_ILi32EEEEEElEEElEEEEEEEESI_NS5_IJlSB_lEEENS4_8TiledMMAINS4_8MMA_AtomIJNS4_27SM100_MMA_F16BF16_SS_SPARSEISI_SI_fLi128ELi64ELNS4_4UMMA5MajorE0ELS1D_0ELNS1C_7ScaleInE0ELS1E_0EEEEEENSJ_INS5_IJSB_SB_SB_EEENS5_IJNSA_ILi0EEES1I_S1I_EEEEENS5_IJNS4_10UnderscoreES1L_S1L_EEEEENS4_23SM90_TMA_LOAD_MULTICASTENS4_14ComposedLayoutINS4_7SwizzleILi2ELi4ELi3EEENS4_25smem_sparse_ptr_flag_bitsILi2ELi16EEENSJ_INS5_IJNS5_IJSB_SP_EEENS5_IJSC_S12_EEEEEENS5_IJNS5_IJS1I_SG_EEESM_EEEEEEEvNS4_8identityENS4_13SM90_TMA_LOADENS1P_INS1Q_ILi3ELi4ELi3EEENS4_18smem_ptr_flag_bitsILi16EEENSJ_INS5_IJSP_SG_EEENS5_IJSG_SB_EEEEEEEvS21_EENS_8epilogue10collective18CollectiveEpilogueINS2B_23Sm100TmaWarpSpecializedILi4ELi2ELi16ELb1ELb0EEEJSH_NS5_IJNSJ_ISF_SB_EENSJ_ISS_SB_EEEEEfNS5_IJSB_llEEEfS2J_NS2B_6fusion15FusionCallbacksIS2F_NS2K_17LinearCombinationIffffLNS_15FloatRoundStyleE2EEESH_S2I_JEEENS4_5SM1004TMEM4LOAD26SM100_TMEM_LOAD_32dp32b16xES22_NS1P_INS1Q_ILi2ELi5ELi2EEENS24_ILi32EEENSJ_INS5_IJS12_ST_EEENS5_IJSB_S12_EEEEEEENS4_39AutoVectorizingCopyWithAssumedAlignmentILi128EEENS4_14SM90_TMA_STOREES2Z_S31_S31_EEEvvEEEEvNT_6ParamsE,@function
        .size           _ZN7cutlass13device_kernelINS_4gemm6kernel13GemmUniversalIN4cute5tupleIJiiiiEEENS1_10collective13CollectiveMmaINS1_41MainloopSm100TmaUmmaWarpSpecializedSparseILi10ELi2ELi2ENS5_IJNS4_1CILi1EEENSA_ILi2EEESB_EEEEENS5_IJNSA_ILi128EEENSA_ILi64EEESG_EEENS_10bfloat16_tENS5_IJNS4_6LayoutINS5_IJiNS5_IJSC_iEEEiEEENS5_IJlNS5_IJSB_SC_EEElEEEEENSJ_INS5_IJNS5_IJNS5_IJNSA_ILi8EEESC_SP_EEEiEEENS5_IJNS5_IJNSA_ILi16EEESC_NSA_ILi4EEEEEEiEEEiEEENS5_IJNS5_IJNS5_IJSF_SS_NSA_ILi2048EEEEEENSA_ILi16384EEEEEENS5_IJNS5_IJSB_NSA_ILi1024EEENSA_ILi32EEEEEElEEElEEEEEEEESI_NS5_IJlSB_lEEENS4_8TiledMMAINS4_8MMA_AtomIJNS4_27SM100_MMA_F16BF16_SS_SPARSEISI_SI_fLi128ELi64ELNS4_4UMMA5MajorE0ELS1D_0ELNS1C_7ScaleInE0ELS1E_0EEEEEENSJ_INS5_IJSB_SB_SB_EEENS5_IJNSA_ILi0EEES1I_S1I_EEEEENS5_IJNS4_10UnderscoreES1L_S1L_EEEEENS4_23SM90_TMA_LOAD_MULTICASTENS4_14ComposedLayoutINS4_7SwizzleILi2ELi4ELi3EEENS4_25smem_sparse_ptr_flag_bitsILi2ELi16EEENSJ_INS5_IJNS5_IJSB_SP_EEENS5_IJSC_S12_EEEEEENS5_IJNS5_IJS1I_SG_EEESM_EEEEEEEvNS4_8identityENS4_13SM90_TMA_LOADENS1P_INS1Q_ILi3ELi4ELi3EEENS4_18smem_ptr_flag_bitsILi16EEENSJ_INS5_IJSP_SG_EEENS5_IJSG_SB_EEEEEEEvS21_EENS_8epilogue10collective18CollectiveEpilogueINS2B_23Sm100TmaWarpSpecializedILi4ELi2ELi16ELb1ELb0EEEJSH_NS5_IJNSJ_ISF_SB_EENSJ_ISS_SB_EEEEEfNS5_IJSB_llEEEfS2J_NS2B_6fusion15FusionCallbacksIS2F_NS2K_17LinearCombinationIffffLNS_15FloatRoundStyleE2EEESH_S2I_JEEENS4_5SM1004TMEM4LOAD26SM100_TMEM_LOAD_32dp32b16xES22_NS1P_INS1Q_ILi2ELi5ELi2EEENS24_ILi32EEENSJ_INS5_IJS12_ST_EEENS5_IJSB_S12_EEEEEEENS4_39AutoVectorizingCopyWithAssumedAlignmentILi128EEENS4_14SM90_TMA_STOREES2Z_S31_S31_EEEvvEEEEvNT_6ParamsE,(.L_x_187 - _ZN7cutlass13device_kernelINS_4gemm6kernel13GemmUniversalIN4cute5tupleIJiiiiEEENS1_10collective13CollectiveMmaINS1_41MainloopSm100TmaUmmaWarpSpecializedSparseILi10ELi2ELi2ENS5_IJNS4_1CILi1EEENSA_ILi2EEESB_EEEEENS5_IJNSA_ILi128EEENSA_ILi64EEESG_EEENS_10bfloat16_tENS5_IJNS4_6LayoutINS5_IJiNS5_IJSC_iEEEiEEENS5_IJlNS5_IJSB_SC_EEElEEEEENSJ_INS5_IJNS5_IJNS5_IJNSA_ILi8EEESC_SP_EEEiEEENS5_IJNS5_IJNSA_ILi16EEESC_NSA_ILi4EEEEEEiEEEiEEENS5_IJNS5_IJNS5_IJSF_SS_NSA_ILi2048EEEEEENSA_ILi16384EEEEEENS5_IJNS5_IJSB_NSA_ILi1024EEENSA_ILi32EEEEEElEEElEEEEEEEESI_NS5_IJlSB_lEEENS4_8TiledMMAINS4_8MMA_AtomIJNS4_27SM100_MMA_F16BF16_SS_SPARSEISI_SI_fLi128ELi64ELNS4_4UMMA5MajorE0ELS1D_0ELNS1C_7ScaleInE0ELS1E_0EEEEEENSJ_INS5_IJSB_SB_SB_EEENS5_IJNSA_ILi0EEES1I_S1I_EEEEENS5_IJNS4_10UnderscoreES1L_S1L_EEEEENS4_23SM90_TMA_LOAD_MULTICASTENS4_14ComposedLayoutINS4_7SwizzleILi2ELi4ELi3EEENS4_25smem_sparse_ptr_flag_bitsILi2ELi16EEENSJ_INS5_IJNS5_IJSB_SP_EEENS5_IJSC_S12_EEEEEENS5_IJNS5_IJS1I_SG_EEESM_EEEEEEEvNS4_8identityENS4_13SM90_TMA_LOADENS1P_INS1Q_ILi3ELi4ELi3EEENS4_18smem_ptr_flag_bitsILi16EEENSJ_INS5_IJSP_SG_EEENS5_IJSG_SB_EEEEEEEvS21_EENS_8epilogue10collective18CollectiveEpilogueINS2B_23Sm100TmaWarpSpecializedILi4ELi2ELi16ELb1ELb0EEEJSH_NS5_IJNSJ_ISF_SB_EENSJ_ISS_SB_EEEEEfNS5_IJSB_llEEEfS2J_NS2B_6fusion15FusionCallbacksIS2F_NS2K_17LinearCombinationIffffLNS_15FloatRoundStyleE2EEESH_S2I_JEEENS4_5SM1004TMEM4LOAD26SM100_TMEM_LOAD_32dp32b16xES22_NS1P_INS1Q_ILi2ELi5ELi2EEENS24_ILi32EEENSJ_INS5_IJS12_ST_EEENS5_IJSB_S12_EEEEEEENS4_39AutoVectorizingCopyWithAssumedAlignmentILi128EEENS4_14SM90_TMA_STOREES2Z_S31_S31_EEEvvEEEEvNT_6ParamsE)
        .other          _ZN7cutlass13device_kernelINS_4gemm6kernel13GemmUniversalIN4cute5tupleIJiiiiEEENS1_10collective13CollectiveMmaINS1_41MainloopSm100TmaUmmaWarpSpecializedSparseILi10ELi2ELi2ENS5_IJNS4_1CILi1EEENSA_ILi2EEESB_EEEEENS5_IJNSA_ILi128EEENSA_ILi64EEESG_EEENS_10bfloat16_tENS5_IJNS4_6LayoutINS5_IJiNS5_IJSC_iEEEiEEENS5_IJlNS5_IJSB_SC_EEElEEEEENSJ_INS5_IJNS5_IJNS5_IJNSA_ILi8EEESC_SP_EEEiEEENS5_IJNS5_IJNSA_ILi16EEESC_NSA_ILi4EEEEEEiEEEiEEENS5_IJNS5_IJNS5_IJSF_SS_NSA_ILi2048EEEEEENSA_ILi16384EEEEEENS5_IJNS5_IJSB_NSA_ILi1024EEENSA_ILi32EEEEEElEEElEEEEEEEESI_NS5_IJlSB_lEEENS4_8TiledMMAINS4_8MMA_AtomIJNS4_27SM100_MMA_F16BF16_SS_SPARSEISI_SI_fLi128ELi64ELNS4_4UMMA5MajorE0ELS1D_0ELNS1C_7ScaleInE0ELS1E_0EEEEEENSJ_INS5_IJSB_SB_SB_EEENS5_IJNSA_ILi0EEES1I_S1I_EEEEENS5_IJNS4_10UnderscoreES1L_S1L_EEEEENS4_23SM90_TMA_LOAD_MULTICASTENS4_14ComposedLayoutINS4_7SwizzleILi2ELi4ELi3EEENS4_25smem_sparse_ptr_flag_bitsILi2ELi16EEENSJ_INS5_IJNS5_IJSB_SP_EEENS5_IJSC_S12_EEEEEENS5_IJNS5_IJS1I_SG_EEESM_EEEEEEEvNS4_8identityENS4_13SM90_TMA_LOADENS1P_INS1Q_ILi3ELi4ELi3EEENS4_18smem_ptr_flag_bitsILi16EEENSJ_INS5_IJSP_SG_EEENS5_IJSG_SB_EEEEEEEvS21_EENS_8epilogue10collective18CollectiveEpilogueINS2B_23Sm100TmaWarpSpecializedILi4ELi2ELi16ELb1ELb0EEEJSH_NS5_IJNSJ_ISF_SB_EENSJ_ISS_SB_EEEEEfNS5_IJSB_llEEEfS2J_NS2B_6fusion15FusionCallbacksIS2F_NS2K_17LinearCombinationIffffLNS_15FloatRoundStyleE2EEESH_S2I_JEEENS4_5SM1004TMEM4LOAD26SM100_TMEM_LOAD_32dp32b16xES22_NS1P_INS1Q_ILi2ELi5ELi2EEENS24_ILi32EEENSJ_INS5_IJS12_ST_EEENS5_IJSB_S12_EEEEEEENS4_39AutoVectorizingCopyWithAssumedAlignmentILi128EEENS4_14SM90_TMA_STOREES2Z_S31_S31_EEEvvEEEEvNT_6ParamsE,@"STO_CUDA_ENTRY STV_DEFAULT"
_ZN7cutlass13device_kernelINS_4gemm6kernel13GemmUniversalIN4cute5tupleIJiiiiEEENS1_10collective13CollectiveMmaINS1_41MainloopSm100TmaUmmaWarpSpecializedSparseILi10ELi2ELi2ENS5_IJNS4_1CILi1EEENSA_ILi2EEESB_EEEEENS5_IJNSA_ILi128EEENSA_ILi64EEESG_EEENS_10bfloat16_tENS5_IJNS4_6LayoutINS5_IJiNS5_IJSC_iEEEiEEENS5_IJlNS5_IJSB_SC_EEElEEEEENSJ_INS5_IJNS5_IJNS5_IJNSA_ILi8EEESC_SP_EEEiEEENS5_IJNS5_IJNSA_ILi16EEESC_NSA_ILi4EEEEEEiEEEiEEENS5_IJNS5_IJNS5_IJSF_SS_NSA_ILi2048EEEEEENSA_ILi16384EEEEEENS5_IJNS5_IJSB_NSA_ILi1024EEENSA_ILi32EEEEEElEEElEEEEEEEESI_NS5_IJlSB_lEEENS4_8TiledMMAINS4_8MMA_AtomIJNS4_27SM100_MMA_F16BF16_SS_SPARSEISI_SI_fLi128ELi64ELNS4_4UMMA5MajorE0ELS1D_0ELNS1C_7ScaleInE0ELS1E_0EEEEEENSJ_INS5_IJSB_SB_SB_EEENS5_IJNSA_ILi0EEES1I_S1I_EEEEENS5_IJNS4_10UnderscoreES1L_S1L_EEEEENS4_23SM90_TMA_LOAD_MULTICASTENS4_14ComposedLayoutINS4_7SwizzleILi2ELi4ELi3EEENS4_25smem_sparse_ptr_flag_bitsILi2ELi16EEENSJ_INS5_IJNS5_IJSB_SP_EEENS5_IJSC_S12_EEEEEENS5_IJNS5_IJS1I_SG_EEESM_EEEEEEEvNS4_8identityENS4_13SM90_TMA_LOADENS1P_INS1Q_ILi3ELi4ELi3EEENS4_18smem_ptr_flag_bitsILi16EEENSJ_INS5_IJSP_SG_EEENS5_IJSG_SB_EEEEEEEvS21_EENS_8epilogue10collective18CollectiveEpilogueINS2B_23Sm100TmaWarpSpecializedILi4ELi2ELi16ELb1ELb0EEEJSH_NS5_IJNSJ_ISF_SB_EENSJ_ISS_SB_EEEEEfNS5_IJSB_llEEEfS2J_NS2B_6fusion15FusionCallbacksIS2F_NS2K_17LinearCombinationIffffLNS_15FloatRoundStyleE2EEESH_S2I_JEEENS4_5SM1004TMEM4LOAD26SM100_TMEM_LOAD_32dp32b16xES22_NS1P_INS1Q_ILi2ELi5ELi2EEENS24_ILi32EEENSJ_INS5_IJS12_ST_EEENS5_IJSB_S12_EEEEEEENS4_39AutoVectorizingCopyWithAssumedAlignmentILi128EEENS4_14SM90_TMA_STOREES2Z_S31_S31_EEEvvEEEEvNT_6ParamsE:
[----:B------:R-:W1:Y:S01]  /*0000*/  LDC R1, c[0x0][0x37c] ;  /* 0x0000df00ff017b82 */ /* 0x000e620000000800 */
[----:B------:R-:W2:Y:S01]  /*0010*/  S2R R76, SR_TID.X ;  /* 0x00000000004c7919 */ /* 0x000ea20000002100 */
[----:B------:R-:W3:Y:S01]  /*0020*/  LDCU.64 UR6, c[0x0][0xa90] ;  /* 0x00015200ff0677ac */ /* 0x000ee20008000a00 */
[----:B------:R-:W-:Y:S01]  /*0030*/  PRMT R63, RZ, 0x7610, R63 ;  /* 0x00007610ff3f7816 */ /* 0x000fe2000000003f */
[----:B------:R-:W4:Y:S01]  /*0040*/  LDCU.64 UR38, c[0x0][0x358] ;  /* 0x00006b00ff2677ac */ /* 0x000f220008000a00 */
[----:B------:R-:W-:Y:S02]  /*0050*/  ELECT P4, URZ, PT ;  /* 0x0000000000ff782f */ /* 0x000fe40003880000 */
[----:B---3--:R-:W-:-:S04]  /*0060*/  ISETP.NE.U32.AND P0, PT, RZ, UR6, PT ;  /* 0x00000006ff007c0c */ /* 0x008fc8000bf05070 */
[----:B------:R-:W-:Y:S02]  /*0070*/  ISETP.NE.AND.EX P1, PT, RZ, UR7, PT, P0 ;  /* 0x00000007ff007c0c */ /* 0x000fe4000bf25300 */
[----:B--2---:R-:W-:-:S05]  /*0080*/  SHF.R.U32.HI R67, RZ, 0x5, R76 ;  /* 0x00000005ff437819 */ /* 0x004fca000001164c */
[----:B------:R-:W2:Y:S02]  /*0090*/  SHFL.IDX PT, R0, R67, RZ, 0x1f ;  /* 0x00001fff43007589 */ /* 0x000ea400000e0000 */
[----:B--2---:R-:W-:-:S04]  /*00a0*/  R2UR UR8, R0 ;  /* 0x00000000000872ca */ /* 0x004fc800000e0000 */
[----:B-1--4-:R-:W-:Y:S05]  /*00b0*/  @P1 BRA `(.L_x_0) ;  /* 0x00000000002c1947 */ /* 0x012fea0003800000 */
[----:B------:R-:W1:Y:S02]  /*00c0*/  LDCU.64 UR4, c[0x0][0xa88] ;  /* 0x00015100ff0477ac */ /* 0x000e640008000a00 */
[----:B-1----:R-:W-:-:S04]  /*00d0*/  UISETP.NE.U32.AND UP0, UPT, UR4, URZ, UPT ;  /* 0x000000ff0400728c */ /* 0x002fc8000bf05070 */
[----:B------:R-:W-:-:S09]  /*00e0*/  UISETP.NE.AND.EX UP0, UPT, UR5, URZ, UPT, UP0 ;  /* 0x000000ff0500728c */ /* 0x000fd2000bf05300 */
[----:B------:R-:W-:Y:S05]  /*00f0*/  BRA.U !UP0, `(.L_x_1) ;  /* 0x0000000108107547 */ /* 0x000fea000b800000 */
[----:B------:R-:W1:Y:S02]  /*0100*/  LDC.64 R2, c[0x0][0xa88] ;  /* 0x0002a200ff027b82 */ /* 0x000e640000000a00 */
[----:B-1----:R1:W5:Y:S01]  /*0110*/  LDG.E R35, desc[UR38][R2.64] ;  /* 0x0000002602237981 */ /* 0x002362000c1e1900 */
[----:B------:R-:W-:Y:S01]  /*0120*/  HFMA2 R63, -RZ, RZ, 0, 5.9604644775390625e-08 ;  /* 0x00000001ff3f7431 */ /* 0x000fe200000001ff */
[----:B------:R-:W-:Y:S05]  /*0130*/  BRA `(.L_x_0) ;  /* 0x00000000000c7947 */ /* 0x000fea0003800000 */
.L_x_1:
[----:B------:R-:W1:Y:S01]  /*0140*/  LDCU UR4, c[0x0][0xa80] ;  /* 0x00015000ff0477ac */ /* 0x000e620008000800 */
[----:B------:R-:W-:Y:S01]  /*0150*/  HFMA2 R63, -RZ, RZ, 0, 5.9604644775390625e-08 ;  /* 0x00000001ff3f7431 */ /* 0x000fe200000001ff */
[----:B-1----:R-:W-:-:S07]  /*0160*/  MOV R35, UR4 ;  /* 0x0000000400237c02 */ /* 0x002fce0008000f00 */
.L_x_0:
[----:B------:R-:W2:Y:S02]  /*0170*/  LDCU.64 UR4, c[0x0][0xab0] ;  /* 0x00015600ff0477ac */ /* 0x000ea40008000a00 */
[----:B--2---:R-:W-:-:S04]  /*0180*/  UISETP.NE.U32.AND UP0, UPT, UR4, URZ, UPT ;  /* 0x000000ff0400728c */ /* 0x004fc8000bf05070 */
[----:B------:R-:W-:-:S09]  /*0190*/  UISETP.NE.AND.EX UP0, UPT, UR5, URZ, UPT, UP0 ;  /* 0x000000ff0500728c */ /* 0x000fd2000bf05300 */
[----:B------:R-:W-:Y:S05]  /*01a0*/  BRA.U UP0, `(.L_x_2) ;  /* 0x0000000100247547 */ /* 0x000fea000b800000 */
[----:B------:R-:W2:Y:S02]  /*01b0*/  LDCU.64 UR4, c[0x0][0xaa8] ;  /* 0x00015500ff0477ac */ /* 0x000ea40008000a00 */
[----:B--2---:R-:W-:-:S04]  /*01c0*/  UISETP.NE.U32.AND UP0, UPT, UR4, URZ, UPT ;  /* 0x000000ff0400728c */ /* 0x004fc8000bf05070 */
[----:B------:R-:W-:-:S09]  /*01d0*/  UISETP.NE.AND.EX UP0, UPT, UR5, URZ, UPT, UP0 ;  /* 0x000000ff0500728c */ /* 0x000fd2000bf05300 */
[----:B------:R-:W-:Y:S05]  /*01e0*/  BRA.U !UP0, `(.L_x_3) ;  /* 0x00000001080c7547 */ /* 0x000fea000b800000 */
[----:B------:R-:W2:Y:S02]  /*01f0*/  LDC.64 R32, c[0x0][0xaa8] ;  /* 0x0002aa00ff207b82 */ /* 0x000ea40000000a00 */
[----:B--2---:R2:W5:Y:S01]  /*0200*/  LDG.E R32, desc[UR38][R32.64] ;  /* 0x0000002620207981 */ /* 0x004562000c1e1900 */
[----:B------:R-:W-:Y:S05]  /*0210*/  BRA `(.L_x_2) ;  /* 0x0000000000087947 */ /* 0x000fea0003800000 */
.L_x_3:
[----:B------:R-:W2:Y:S02]  /*0220*/  LDCU UR4, c[0x0][0xaa0] ;  /* 0x00015400ff0477ac */ /* 0x000ea40008000800 */
[----:B--2---:R-:W-:Y:S02]  /*0230*/  MOV R32, UR4 ;  /* 0x0000000400207c02 */ /* 0x004fe40008000f00 */
.L_x_2:
[----:B------:R-:W-:Y:S01]  /*0240*/  IMAD.U32 R0, RZ, RZ, UR8 ;  /* 0x00000008ff007e24 */ /* 0x000fe2000f8e00ff */
[----:B------:R-:W-:Y:S04]  /*0250*/  BSSY.RECONVERGENT B0, `(.L_x_4) ;  /* 0x000000f000007945 */ /* 0x000fe80003800200 */
[C---:B------:R-:W-:Y:S02]  /*0260*/  ISETP.NE.OR P2, PT, R0.reuse, 0x1, !P4 ;  /* 0x000000010000780c */ /* 0x040fe40006745670 */
[----:B------:R-:W-:-:S11]  /*0270*/  ISETP.NE.OR P1, PT, R0, 0x3, !P4 ;  /* 0x000000030000780c */ /* 0x000fd60006725670 */
[----:B------:R-:W-:Y:S05]  /*0280*/  @P2 BRA `(.L_x_5) ;  /* 0x00000000002c2947 */ /* 0x000fea0003800000 */
[----:B------:R-:W3:Y:S02]  /*0290*/  LDCU.64 UR4, c[0x0][0x348] ;  /* 0x00006900ff0477ac */ /* 0x000ee40008000a00 */
[----:B---3--:R-:W-:Y:S02]  /*02a0*/  UIADD3 UR12, UP2, UPT, UR4, 0x80, URZ ;  /* 0x00000080040c7890 */ /* 0x008fe4000ff5e0ff */
[----:B------:R-:W-:Y:S02]  /*02b0*/  UIADD3 UR10, UP1, UPT, UR4, 0x280, URZ ;  /* 0x00000280040a7890 */ /* 0x000fe4000ff3e0ff */
[----:B------:R-:W-:Y:S02]  /*02c0*/  UIADD3 UR4, UP0, UPT, UR4, 0x180, URZ ;  /* 0x0000018004047890 */ /* 0x000fe4000ff1e0ff */
[----:B------:R-:W-:Y:S02]  /*02d0*/  UIADD3.X UR13, UPT, UPT, URZ, UR5, URZ, UP2, !UPT ;  /* 0x00000005ff0d7290 */ /* 0x000fe400097fe4ff */
[----:B------:R-:W-:-:S02]  /*02e0*/  UIADD3.X UR11, UPT, UPT, URZ, UR5, URZ, UP1, !UPT ;  /* 0x00000005ff0b7290 */ /* 0x000fc40008ffe4ff */
[----:B------:R-:W-:-:S05]  /*02f0*/  UIADD3.X UR5, UPT, UPT, URZ, UR5, URZ, UP0, !UPT ;  /* 0x00000005ff057290 */ /* 0x000fca00087fe4ff */
[----:B------:R3:W-:Y:S02]  /*0300*/  UTMACCTL.PF [UR12] ;  /* 0x000000000c0079b9 */ /* 0x0007e40008040000 */
[----:B------:R3:W-:Y:S02]  /*0310*/  UTMACCTL.PF [UR10] ;  /* 0x000000000a0079b9 */ /* 0x0007e40008040000 */
[----:B------:R3:W-:Y:S02]  /*0320*/  UTMACCTL.PF [UR4] ;  /* 0x00000000040079b9 */ /* 0x0007e40008040000 */
[----:B---3--:R-:W-:Y:S01]  /*0330*/  NOP ;  /* 0x0000000000007918 */ /* 0x008fe20000000000 */
.L_x_5:
[----:B------:R-:W-:Y:S05]  /*0340*/  BSYNC.RECONVERGENT B0 ;  /* 0x0000000000007941 */ /* 0x000fea0003800200 */
.L_x_4:
[----:B------:R-:W-:Y:S04]  /*0350*/  BSSY.RECONVERGENT B0, `(.L_x_6) ;  /* 0x000000a000007945 */ /* 0x000fe80003800200 */
[----:B------:R-:W-:Y:S05]  /*0360*/  @P1 BRA `(.L_x_7) ;  /* 0x0000000000201947 */ /* 0x000fea0003800000 */
[----:B------:R-:W3:Y:S02]  /*0370*/  LDCU.64 UR4, c[0x0][0x348] ;  /* 0x00006900ff0477ac */ /* 0x000ee40008000a00 */
[----:B---3--:R-:W-:Y:S02]  /*0380*/  UIADD3 UR10, UP1, UPT, UR4, 0x780, URZ ;  /* 0x00000780040a7890 */ /* 0x008fe4000ff3e0ff */
[----:B------:R-:W-:Y:S02]  /*0390*/  UIADD3 UR4, UP0, UPT, UR4, 0x880, URZ ;  /* 0x0000088004047890 */ /* 0x000fe4000ff1e0ff */
[----:B------:R-:W-:Y:S02]  /*03a0*/  UIADD3.X UR11, UPT, UPT, URZ, UR5, URZ, UP1, !UPT ;  /* 0x00000005ff0b7290 */ /* 0x000fe40008ffe4ff */
[----:B------:R-:W-:-:S07]  /*03b0*/  UIADD3.X UR5, UPT, UPT, URZ, UR5, URZ, UP0, !UPT ;  /* 0x00000005ff057290 */ /* 0x000fce00087fe4ff */
[----:B------:R3:W-:Y:S02]  /*03c0*/  UTMACCTL.PF [UR10] ;  /* 0x000000000a0079b9 */ /* 0x0007e40008040000 */
[----:B------:R3:W-:Y:S02]  /*03d0*/  UTMACCTL.PF [UR4] ;  /* 0x00000000040079b9 */ /* 0x0007e40008040000 */
[----:B---3--:R-:W-:Y:S01]  /*03e0*/  NOP ;  /* 0x0000000000007918 */ /* 0x008fe20000000000 */
.L_x_7:
[----:B------:R-:W-:Y:S05]  /*03f0*/  BSYNC.RECONVERGENT B0 ;  /* 0x0000000000007941 */ /* 0x000fea0003800200 */
.L_x_6:
[----:B------:R-:W3:Y:S01]  /*0400*/  LDCU.64 UR4, c[0x0][0xa88] ;  /* 0x00015100ff0477ac */ /* 0x000ee20008000a00 */
[----:B------:R-:W-:Y:S01]  /*0410*/  ISETP.NE.AND.EX P0, PT, RZ, UR7, PT, P0 ;  /* 0x00000007ff007c0c */ /* 0x000fe2000bf05300 */
[----:B------:R-:W-:Y:S01]  /*0420*/  UPLOP3.LUT UP5, UPT, UPT, UPT, UPT, 0x80, 0x8 ;  /* 0x000000000008789c */ /* 0x000fe20003faf070 */
[----:B---3--:R-:W-:-:S04]  /*0430*/  ISETP.NE.U32.AND P1, PT, RZ, UR4, PT ;  /* 0x00000004ff007c0c */ /* 0x008fc8000bf25070 */
[----:B------:R-:W-:-:S13]  /*0440*/  ISETP.NE.AND.EX P1, PT, RZ, UR5, PT, P1 ;  /* 0x00000005ff007c0c */ /* 0x000fda000bf25310 */
[----:B------:R-:W-:Y:S05]  /*0450*/  @P1 BRA P0, `(.L_x_8) ;  /* 0x0000000000281947 */ /* 0x000fea0000000000 */
[----:B------:R-:W-:Y:S01]  /*0460*/  UISETP.NE.U32.AND UP1, UPT, UR6, URZ, UPT ;  /* 0x000000ff0600728c */ /* 0x000fe2000bf25070 */
[----:B-----5:R-:W-:Y:S01]  /*0470*/  FSETP.NEU.AND P0, PT, R35, RZ, PT ;  /* 0x000000ff2300720b */ /* 0x020fe20003f0d000 */
[----:B------:R-:W-:Y:S02]  /*0480*/  UISETP.NE.U32.AND UP0, UPT, UR4, URZ, UPT ;  /* 0x000000ff0400728c */ /* 0x000fe4000bf05070 */
[----:B------:R-:W-:Y:S02]  /*0490*/  UISETP.NE.AND.EX UP1, UPT, UR7, URZ, UPT, UP1 ;  /* 0x000000ff0700728c */ /* 0x000fe4000bf25310 */
[----:B------:R-:W-:-:S04]  /*04a0*/  UISETP.NE.AND.EX UP0, UPT, UR5, URZ, UPT, UP0 ;  /* 0x000000ff0500728c */ /* 0x000fc8000bf05300 */
[----:B------:R-:W-:-:S04]  /*04b0*/  USEL UR4, URZ, 0xffffffff, UP0 ;  /* 0xffffffffff047887 */ /* 0x000fc80008000000 */
[----:B------:R-:W-:Y:S01]  /*04c0*/  VOTEU.ANY UP0, P0 ;  /* 0x0000000000ff7886 */ /* 0x000fe20000000100 */
[----:B------:R-:W-:-:S04]  /*04d0*/  @!UP1 USEL UR4, URZ, 0xffffffff, UP0 ;  /* 0xffffffffff049887 */ /* 0x000fc80008000000 */
[----:B------:R-:W-:-:S04]  /*04e0*/  ULOP3.LUT UR4, UR4, 0x1, URZ, 0xc0, !UPT ;  /* 0x0000000104047892 */ /* 0x000fc8000f8ec0ff */
[----:B------:R-:W-:-:S11]  /*04f0*/  UISETP.NE.U32.AND UP5, UPT, UR4, 0x1, UPT ;  /* 0x000000010400788c */ /* 0x000fd6000bfa5070 */
.L_x_8:
[----:B-1----:R-:W1:Y:S02]  /*0500*/  SHFL.IDX PT, R2, R67, RZ, 0x1f ;  /* 0x00001fff43027589 */ /* 0x002e6400000e0000 */
[----:B-1----:R-:W-:-:S13]  /*0510*/  ISETP.NE.AND P0, PT, R2, RZ, PT ;  /* 0x000000ff0200720c */ /* 0x002fda0003f05270 */
[----:B------:R-:W-:Y:S05]  /*0520*/  @P0 BRA `(.L_x_9) ;  /* 0x0000000000940947 */ /* 0x000fea0003800000 */
[----:B------:R-:W-:Y:S01]  /*0530*/  ELECT P0, URZ, PT ;  /* 0x0000000000ff782f */ /* 0x000fe20003800000 */
[----:B------:R-:W-:-:S12]  /*0540*/  BSSY.RECONVERGENT B0, `(.L_x_9) ;  /* 0x0000023000007945 */ /* 0x000fd80003800200 */
[----:B------:R-:W-:Y:S05]  /*0550*/  @!P0 BRA `(.L_x_10) ;  /* 0x0000000000848947 */ /* 0x000fea0003800000 */
[----:B------:R-:W1:Y:S01]  /*0560*/  S2UR UR6, SR_CgaCtaId ;  /* 0x00000000000679c3 */ /* 0x000e620000008800 */
[----:B------:R-:W-:Y:S01]  /*0570*/  UMOV UR7, 0x400 ;  /* 0x0000040000077882 */ /* 0x000fe20000000000 */
[----:B------:R-:W-:Y:S01]  /*0580*/  UMOV UR5, 0x1 ;  /* 0x0000000100057882 */ /* 0x000fe20000000000 */
[----:B------:R-:W-:Y:S01]  /*0590*/  UMOV UR4, 0x2 ;  /* 0x0000000200047882 */ /* 0x000fe20000000000 */
[----:B------:R-:W-:-:S04]  /*05a0*/  UIADD3 UR10, UPT, UPT, -UR5, 0x100000, URZ ;  /* 0x00100000050a7890 */ /* 0x000fc8000fffe1ff */
[----:B------:R-:W-:Y:S02]  /*05b0*/  USHF.L.U32 UR11, UR10, 0xb, URZ ;  /* 0x0000000b0a0b7899 */ /* 0x000fe400080006ff */
[----:B------:R-:W-:Y:S02]  /*05c0*/  USHF.L.U32 UR10, UR10, 0x1, URZ ;  /* 0x000000010a0a7899 */ /* 0x000fe400080006ff */
[----:B------:R-:W-:-:S04]  /*05d0*/  UIADD3 UR4, UPT, UPT, -UR4, 0x100000, URZ ;  /* 0x0010000004047890 */ /* 0x000fc8000fffe1ff */
[----:B------:R-:W-:Y:S02]  /*05e0*/  USHF.L.U32 UR5, UR4, 0xb, URZ ;  /* 0x0000000b04057899 */ /* 0x000fe400080006ff */
[----:B------:R-:W-:Y:S02]  /*05f0*/  USHF.L.U32 UR4, UR4, 0x1, URZ ;  /* 0x0000000104047899 */ /* 0x000fe400080006ff */
[----:B-1----:R-:W-:Y:S01]  /*0600*/  ULEA UR6, UR6, UR7, 0x18 ;  /* 0x0000000706067291 */ /* 0x002fe2000f8ec0ff */
[----:B------:R-:W1:Y:S11]  /*0610*/  FENCE.VIEW.ASYNC.S ;  /* 0x00000000000073c6 */ /* 0x000e760000000000 */
[----:B-1----:R1:W3:Y:S01]  /*0620*/  SYNCS.EXCH.64 URZ, [UR6], UR10 ;  /* 0x0000000a06ff75b2 */ /* 0x0022e20008000100 */
[----:B------:R1:W4:Y:S01]  /*0630*/  SYNCS.EXCH.64 URZ, [UR6+0x50], UR4 ;  /* 0x0000500406ff75b2 */ /* 0x0003220008000100 */
[----:B------:R1:W1:Y:S01]  /*0640*/  SYNCS.EXCH.64 URZ, [UR6+0x8], UR10 ;  /* 0x0000080a06ff75b2 */ /* 0x0002620008000100 */
        /* <DEDUP_REMOVED lines=17> */
[----:B------:R-:W-:Y:S01]  /*0760*/  NOP ;  /* 0x0000000000007918 */ /* 0x000fe20000000000 */
.L_x_10:
[----:B-1----:R-:W-:Y:S05]  /*0770*/  BSYNC.RECONVERGENT B0 ;  /* 0x0000000000007941 */ /* 0x002fea0003800200 */
.L_x_9:
[----:B------:R-:W1:Y:S01]  /*0780*/  SHFL.IDX PT, R2, R67, RZ, 0x1f ;  /* 0x00001fff43027589 */ /* 0x000e6200000e0000 */
[----:B------:R-:W-:Y:S01]  /*0790*/  NOP ;  /* 0x0000000000007918 */ /* 0x000fe20000000000 */
[----:B-1----:R-:W-:-:S13]  /*07a0*/  ISETP.NE.AND P0, PT, R2, 0x1, PT ;  /* 0x000000010200780c */ /* 0x002fda0003f05270 */
[----:B------:R-:W-:Y:S05]  /*07b0*/  @P0 BRA `(.L_x_11) ;  /* 0x0000000000580947 */ /* 0x000fea0003800000 */
        /* <DEDUP_REMOVED lines=9> */
[----:B------:R-:W-:Y:S01]  /*0850*/  USHF.L.U32 UR4, UR4, 0x1, URZ ;  /* 0x0000000104047899 */ /* 0x000fe200080006ff */
[----:B------:R-:W-:Y:S01]  /*0860*/  ELECT P0, URZ, PT ;  /* 0x0000000000ff782f */ /* 0x000fe20003800000 */
[----:B-1----:R-:W-:Y:S01]  /*0870*/  ULEA UR6, UR6, UR7, 0x18 ;  /* 0x0000000706067291 */ /* 0x002fe2000f8ec0ff */
[----:B------:R-:W1:Y:S11]  /*0880*/  FENCE.VIEW.ASYNC.S ;  /* 0x00000000000073c6 */ /* 0x000e760000000000 */
[----:B-1----:R1:W1:Y:S01]  /*0890*/  SYNCS.EXCH.64 URZ, [UR6+0xa0], UR10 ;  /* 0x0000a00a06ff75b2 */ /* 0x0022620008000100 */
        /* <DEDUP_REMOVED lines=8> */
.L_x_11:
[----:B------:R-:W2:Y:S01]  /*0920*/  SHFL.IDX PT, R2, R67, RZ, 0x1f ;  /* 0x00001fff43027589 */ /* 0x000ea200000e0000 */
[----:B------:R-:W-:Y:S01]  /*0930*/  NOP ;  /* 0x0000000000007918 */ /* 0x000fe20000000000 */
[----:B--2---:R-:W-:-:S13]  /*0940*/  ISETP.NE.AND P0, PT, R2, 0x3, PT ;  /* 0x000000030200780c */ /* 0x004fda0003f05270 */
[----:B------:R-:W-:Y:S05]  /*0950*/  @P0 BRA `(.L_x_12) ;  /* 0x0000000000300947 */ /* 0x000fea0003800000 */
[----:B-1----:R-:W1:Y:S01]  /*0960*/  S2UR UR5, SR_CgaCtaId ;  /* 0x00000000000579c3 */ /* 0x002e620000008800 */
[----:B------:R-:W-:Y:S01]  /*0970*/  UMOV UR6, 0x400 ;  /* 0x0000040000067882 */ /* 0x000fe20000000000 */
[----:B------:R-:W-:Y:S01]  /*0980*/  UMOV UR4, 0x20 ;  /* 0x0000002000047882 */ /* 0x000fe20000000000 */
[----:B------:R-:W-:Y:S01]  /*0990*/  ELECT P0, URZ, PT ;  /* 0x0000000000ff782f */ /* 0x000fe20003800000 */
[----:B-1----:R-:W-:Y:S02]  /*09a0*/  ULEA UR5, UR5, UR6, 0x18 ;  /* 0x0000000605057291 */ /* 0x002fe4000f8ec0ff */
[----:B------:R-:W-:-:S04]  /*09b0*/  UIADD3 UR6, UPT, UPT, -UR4, 0x100000, URZ ;  /* 0x0010000004067890 */ /* 0x000fc8000fffe1ff */
[----:B------:R-:W-:Y:S02]  /*09c0*/  USHF.L.U32 UR7, UR6, 0xb, URZ ;  /* 0x0000000b06077899 */ /* 0x000fe400080006ff */
[----:B------:R-:W-:Y:S01]  /*09d0*/  USHF.L.U32 UR6, UR6, 0x1, URZ ;  /* 0x0000000106067899 */ /* 0x000fe200080006ff */
[----:B------:R-:W1:Y:S11]  /*09e0*/  FENCE.VIEW.ASYNC.S ;  /* 0x00000000000073c6 */ /* 0x000e760000000000 */
[----:B-1----:R2:W1:Y:S01]  /*09f0*/  SYNCS.EXCH.64 URZ, [UR5+0xe0], UR6 ;  /* 0x0000e00605ff75b2 */ /* 0x0024620008000100 */
[----:B------:R2:W1:Y:S02]  /*0a00*/  SYNCS.EXCH.64 URZ, [UR5+0xe8], UR6 ;  /* 0x0000e80605ff75b2 */ /* 0x0004640008000100 */
[----:B--2---:R-:W-:Y:S01]  /*0a10*/  NOP ;  /* 0x0000000000007918 */ /* 0x004fe20000000000 */
.L_x_12:
[----:B------:R-:W2:Y:S01]  /*0a20*/  SHFL.IDX PT, R2, R67, RZ, 0x1f ;  /* 0x00001fff43027589 */ /* 0x000ea200000e0000 */
[----:B------:R-:W-:Y:S01]  /*0a30*/  NOP ;  /* 0x0000000000007918 */ /* 0x000fe20000000000 */
[----:B--2---:R-:W-:-:S13]  /*0a40*/  ISETP.NE.AND P0, PT, R2, 0x4, PT ;  /* 0x000000040200780c */ /* 0x004fda0003f05270 */
[----:B------:R-:W-:Y:S05]  /*0a50*/  @P0 BRA `(.L_x_13) ;  /* 0x00000000004c0947 */ /* 0x000fea0003800000 */
[----:B-1----:R-:W1:Y:S01]  /*0a60*/  S2UR UR5, SR_CgaCtaId ;  /* 0x00000000000579c3 */ /* 0x002e620000008800 */
[----:B------:R-:W-:Y:S01]  /*0a70*/  UMOV UR7, 0x1e0 ;  /* 0x000001e000077882 */ /* 0x000fe20000000000 */
[----:B------:R-:W-:Y:S01]  /*0a80*/  UMOV UR6, 0x400 ;  /* 0x0000040000067882 */ /* 0x000fe20000000000 */
[----:B------:R-:W-:Y:S01]  /*0a90*/  USEL UR7, UR7, 0x1a0, UP5 ;  /* 0x000001a007077887 */ /* 0x000fe2000a800000 */
[----:B------:R-:W-:Y:S01]  /*0aa0*/  UMOV UR4, 0x1 ;  /* 0x0000000100047882 */ /* 0x000fe20000000000 */
[----:B------:R-:W-:Y:S01]  /*0ab0*/  ELECT P0, URZ, PT ;  /* 0x0000000000ff782f */ /* 0x000fe20003800000 */
[----:B------:R-:W-:-:S04]  /*0ac0*/  UIADD3 UR10, UPT, UPT, -UR4, 0x100000, URZ ;  /* 0x00100000040a7890 */ /* 0x000fc8000fffe1ff */
[----:B------:R-:W-:Y:S02]  /*0ad0*/  USHF.L.U32 UR11, UR10, 0xb, URZ ;  /* 0x0000000b0a0b7899 */ /* 0x000fe400080006ff */
[----:B------:R-:W-:Y:S02]  /*0ae0*/  USHF.L.U32 UR10, UR10, 0x1, URZ ;  /* 0x000000010a0a7899 */ /* 0x000fe400080006ff */
[----:B-1----:R-:W-:Y:S02]  /*0af0*/  ULEA UR5, UR5, UR6, 0x18 ;  /* 0x0000000605057291 */ /* 0x002fe4000f8ec0ff */
[----:B------:R-:W-:-:S04]  /*0b00*/  UIADD3 UR6, UPT, UPT, -UR7, 0x100000, URZ ;  /* 0x0010000007067890 */ /* 0x000fc8000fffe1ff */
[----:B------:R-:W-:Y:S02]  /*0b10*/  USHF.L.U32 UR7, UR6, 0xb, URZ ;  /* 0x0000000b06077899 */ /* 0x000fe400080006ff */
[----:B------:R-:W-:Y:S01]  /*0b20*/  USHF.L.U32 UR6, UR6, 0x1, URZ ;  /* 0x0000000106067899 */ /* 0x000fe200080006ff */
[----:B------:R-:W1:Y:S03]  /*0b30*/  FENCE.VIEW.ASYNC.S ;  /* 0x00000000000073c6 */ /* 0x000e660000000000 */
[----:B-1----:R2:W1:Y:S08]  /*0b40*/  SYNCS.EXCH.64 URZ, [UR5+0xf0], UR10 ;  /* 0x0000f00a05ff75b2 */ /* 0x0024700008000100 */
[----:B------:R2:W1:Y:S01]  /*0b50*/  SYNCS.EXCH.64 URZ, [UR5+0x100], UR6 ;  /* 0x0001000605ff75b2 */ /* 0x0004620008000100 */
[----:B------:R2:W1:Y:S01]  /*0b60*/  SYNCS.EXCH.64 URZ, [UR5+0xf8], UR10 ;  /* 0x0000f80a05ff75b2 */ /* 0x0004620008000100 */
[----:B------:R2:W1:Y:S02]  /*0b70*/  SYNCS.EXCH.64 URZ, [UR5+0x108], UR6 ;  /* 0x0001080605ff75b2 */ /* 0x0004640008000100 */
[----:B--2---:R-:W-:Y:S01]  /*0b80*/  NOP ;  /* 0x0000000000007918 */ /* 0x004fe20000000000 */
.L_x_13:
[----:B------:R-:W2:Y:S01]  /*0b90*/  SHFL.IDX PT, R2, R67, RZ, 0x1f ;  /* 0x00001fff43027589 */ /* 0x000ea200000e0000 */
[----:B------:R-:W-:Y:S01]  /*0ba0*/  NOP ;  /* 0x0000000000007918 */ /* 0x000fe20000000000 */
[----:B--2---:R-:W-:-:S13]  /*0bb0*/  ISETP.NE.AND P0, PT, R2, 0x5, PT ;  /* 0x000000050200780c */ /* 0x004fda0003f05270 */
[----:B------:R-:W-:Y:S05]  /*0bc0*/  @P0 BRA `(.L_x_14) ;  /* 0x0000000000480947 */ /* 0x000fea0003800000 */
[----:B-1----:R-:W1:Y:S01]  /*0bd0*/  S2UR UR6, SR_CgaCtaId ;  /* 0x00000000000679c3 */ /* 0x002e620000008800 */
        /* <DEDUP_REMOVED lines=15> */
[----:B------:R2:W1:Y:S02]  /*0cd0*/  SYNCS.EXCH.64 URZ, [UR6+0x128], UR4 ;  /* 0x0001280406ff75b2 */ /* 0x0004640008000100 */
[----:B--2---:R-:W-:Y:S01]  /*0ce0*/  NOP ;  /* 0x0000000000007918 */ /* 0x004fe20000000000 */
.L_x_14:
        /* <DEDUP_REMOVED lines=14> */
[----:B------:R2:W1:Y:S01]  /*0dd0*/  SYNCS.EXCH.64 URZ, [UR5+0x140], UR6 ;  /* 0x0001400605ff75b2 */ /* 0x0004620008000100 */
[----:B------:R2:W1:Y:S01]  /*0de0*/  SYNCS.EXCH.64 URZ, [UR5+0x138], UR6 ;  /* 0x0001380605ff75b2 */ /* 0x0004620008000100 */
[----:B------:R2:W1:Y:S02]  /*0df0*/  SYNCS.EXCH.64 URZ, [UR5+0x148], UR6 ;  /* 0x0001480605ff75b2 */ /* 0x0004640008000100 */
[----:B--2---:R-:W-:Y:S01]  /*0e00*/  NOP ;  /* 0x0000000000007918 */ /* 0x004fe20000000000 */
.L_x_15:
[----:B-1----:R-:W1:Y:S01]  /*0e10*/  LDCU UR4, c[0x0][0x36c] ;  /* 0x00006d80ff0477ac */ /* 0x002e620008000800 */
[----:B------:R-:W-:Y:S01]  /*0e20*/  ISETP.NE.OR P4, PT, R0, 0x2, !P4 ;  /* 0x000000020000780c */ /* 0x000fe20006785670 */
[----:B------:R-:W-:Y:S01]  /*0e30*/  NOP ;  /* 0x0000000000007918 */ /* 0x000fe20000000000 */
[----:B------:R-:W-:Y:S01]  /*0e40*/  LOP3.LUT R3, R76, 0x1f, RZ, 0xc0, !PT ;  /* 0x0000001f4c037812 */ /* 0x000fe200078ec0ff */
[----:B------:R-:W-:Y:S02]  /*0e50*/  UISETP.EQ.AND UP0, UPT, UR8, 0x3, UP5 ;  /* 0x000000030800788c */ /* 0x000fe4000af02270 */
[----:B------:R-:W-:Y:S02]  /*0e60*/  UISETP.NE.AND UP4, UPT, UR8, URZ, UPT ;  /* 0x000000ff0800728c */ /* 0x000fe4000bf85270 */
[----:B-1----:R-:W-:-:S09]  /*0e70*/  UISETP.EQ.U32.AND UP1, UPT, UR4, 0x1, UPT ;  /* 0x000000010400788c */ /* 0x002fd2000bf22070 */
[----:B------:R-:W-:Y:S05]  /*0e80*/  BRA.U !UP1, `(.L_x_16) ;  /* 0x0000000109087547 */ /* 0x000fea000b800000 */
[----:B---34-:R-:W-:Y:S01]  /*0e90*/  UCGABAR_ARV ;  /* 0x00000000000079c7 */ /* 0x018fe20008000000 */
[----:B------:R-:W-:Y:S05]  /*0ea0*/  BRA `(.L_x_17) ;  /* 0x0000000000047947 */ /* 0x000fea0003800000 */
.L_x_16:
[----:B---34-:R-:W-:Y:S01]  /*0eb0*/  NOP ;  /* 0x0000000000007918 */ /* 0x018fe20000000000 */
.L_x_17:
[----:B------:R-:W1:Y:S01]  /*0ec0*/  S2UR UR5, SR_CTAID.Y ;  /* 0x00000000000579c3 */ /* 0x000e620000002600 */
[----:B------:R-:W-:-:S05]  /*0ed0*/  CS2R.32 R62, SR_CgaSize ;  /* 0x00000000003e7805 */ /* 0x000fca0000008a00 */
[----:B------:R-:W-:-:S05]  /*0ee0*/  IMAD R62, R62, -0xa0, RZ ;  /* 0xffffff603e3e7824 */ /* 0x000fca00078e02ff */
[----:B------:R-:W-:-:S14]  /*0ef0*/  R2UR UR4, R62 ;  /* 0x000000003e0472ca */ /* 0x000fdc00000e0000 */
[----:B------:R-:W2:Y:S01]  /*0f00*/  LDCU UR4, c[0x0][UR4+0x2b4] ;  /* 0x00005680040477ac */ /* 0x000ea20008000800 */
[----:B------:R-:W-:-:S05]  /*0f10*/  CS2R.32 R62, SR_CgaSize ;  /* 0x00000000003e7805 */ /* 0x000fca0000008a00 */
[----:B------:R-:W-:-:S05]  /*0f20*/  IMAD R62, R62, -0xa0, RZ ;  /* 0xffffff603e3e7824 */ /* 0x000fca00078e02ff */
[----:B------:R-:W-:-:S14]  /*0f30*/  R2UR UR6, R62 ;  /* 0x000000003e0672ca */ /* 0x000fdc00000e0000 */
[----:B------:R-:W3:Y:S01]  /*0f40*/  LDCU UR6, c[0x0][UR6+0x2b0] ;  /* 0x00005600060677ac */ /* 0x000ee20008000800 */
[----:B------:R-:W4:Y:S01]  /*0f50*/  S2UR UR11, SR_CTAID.X ;  /* 0x00000000000b79c3 */ /* 0x000f220000002500 */
[----:B------:R-:W-:Y:S01]  /*0f60*/  UISETP.NE.AND UP2, UPT, UR8, 0x2, UPT ;  /* 0x000000020800788c */ /* 0x000fe2000bf45270 */
[----:B------:R-:W-:-:S05]  /*0f70*/  CS2R.32 R0, SR_CgaSize ;  /* 0x0000000000007805 */ /* 0x000fca0000008a00 */
[----:B------:R-:W-:-:S06]  /*0f80*/  IMAD R0, R0, -0xa0, RZ ;  /* 0xffffff6000007824 */ /* 0x000fcc00078e02ff */
[----:B------:R-:W3:Y:S01]  /*0f90*/  LDC R0, c[0x0][R0+0x2a4] ;  /* 0x0000a90000007b82 */ /* 0x000ee20000000800 */
[----:B-1----:R-:W-:-:S07]  /*0fa0*/  I2FP.F32.U32 R4, UR5 ;  /* 0x0000000500047c45 */ /* 0x002fce0008201000 */
[----:B------:R-:W1:Y:S01]  /*0fb0*/  LDC R12, c[0x0][0xd24] ;  /* 0x00034900ff0c7b82 */ /* 0x000e620000000800 */
[----:B------:R-:W-:Y:S01]  /*0fc0*/  MOV R20, UR5 ;  /* 0x0000000500147c02 */ /* 0x000fe20008000f00 */
[----:B--2---:R-:W-:Y:S01]  /*0fd0*/  FMUL R4, R4, UR4 ;  /* 0x0000000404047c20 */ /* 0x004fe20008400000 */
[----:B------:R-:W2:Y:S01]  /*0fe0*/  LDCU UR4, c[0x0][0xd30] ;  /* 0x0001a600ff0477ac */ /* 0x000ea20008000800 */
[----:B----4-:R-:W-:Y:S02]  /*0ff0*/  I2FP.F32.U32 R6, UR11 ;  /* 0x0000000b00067c45 */ /* 0x010fe40008201000 */
[----:B------:R-:W-:-:S05]  /*1000*/  CS2R.32 R5, SR_CgaSize ;  /* 0x0000000000057805 */ /* 0x000fca0000008a00 */
[----:B------:R-:W-:-:S06]  /*1010*/  IMAD R5, R5, -0xa0, RZ ;  /* 0xffffff6005057824 */ /* 0x000fcc00078e02ff */
[----:B------:R-:W4:Y:S01]  /*1020*/  LDC R5, c[0x0][R5+0x2a0] ;  /* 0x0000a80005057b82 */ /* 0x000f220000000800 */
[----:B------:R-:W2:Y:S01]  /*1030*/  F2I.U32.TRUNC.NTZ R51, R4 ;  /* 0x0000000400337305 */ /* 0x000ea2000020f000 */
[----:B---3--:R-:W-:-:S06]  /*1040*/  FMUL R6, R6, UR6 ;  /* 0x0000000606067c20 */ /* 0x008fcc0008400000 */
[----:B------:R-:W3:Y:S01]  /*1050*/  LDC R2, c[0x0][0xd24] ;  /* 0x00034900ff027b82 */ /* 0x000ee20000000800 */
[----:B------:R-:W1:Y:S01]  /*1060*/  F2I.U32.TRUNC.NTZ R62, R6 ;  /* 0x00000006003e7305 */ /* 0x000e62000020f000 */
[----:B--2---:R-:W-:-:S06]  /*1070*/  UISETP.NE.AND UP3, UPT, UR4, 0x1, UPT ;  /* 0x000000010400788c */ /* 0x004fcc000bf65270 */
[----:B------:R-:W2:Y:S01]  /*1080*/  S2UR UR36, SR_CTAID.Z ;  /* 0x00000000002479c3 */ /* 0x000ea20000002700 */
[----:B------:R-:W-:Y:S02]  /*1090*/  IADD3 R51, PT, PT, -R51, RZ, RZ ;  /* 0x000000ff33337210 */ /* 0x000fe40007ffe1ff */
[----:B-1----:R-:W-:-:S03]  /*10a0*/  ISETP.GE.AND P0, PT, R12, 0x1, PT ;  /* 0x000000010c00780c */ /* 0x002fc60003f06270 */
[----:B------:R-:W-:Y:S01]  /*10b0*/  IMAD R51, R0, R51, UR5 ;  /* 0x0000000500337e24 */ /* 0x000fe2000f8e0233 */
[----:B------:R-:W-:Y:S02]  /*10c0*/  PRMT R0, RZ, 0x7610, R0 ;  /* 0x00007610ff007816 */ /* 0x000fe40000000000 */
[----:B------:R-:W-:-:S05]  /*10d0*/  IADD3 R62, PT, PT, -R62, RZ, RZ ;  /* 0x000000ff3e3e7210 */ /* 0x000fca0007ffe1ff */
[----:B----4-:R-:W-:Y:S01]  /*10e0*/  IMAD R62, R5, R62, UR11 ;  /* 0x0000000b053e7e24 */ /* 0x010fe2000f8e023e */
[----:B--2---:R-:W-:Y:S06]  /*10f0*/  BRA.U UP4, `(.L_x_18) ;  /* 0x0000000104207547 */ /* 0x004fec000b800000 */
[C---:B------:R-:W-:Y:S02]  /*1100*/  ISETP.NE.AND P2, PT, R51.reuse, 0x1, PT ;  /* 0x000000013300780c */ /* 0x040fe40003f45270 */
[----:B------:R-:W-:Y:S02]  /*1110*/  ISETP.NE.AND P1, PT, R51, RZ, PT ;  /* 0x000000ff3300720c */ /* 0x000fe40003f25270 */
[C---:B------:R-:W-:Y:S02]  /*1120*/  ISETP.NE.AND P3, PT, R62.reuse, RZ, PT ;  /* 0x000000ff3e00720c */ /* 0x040fe40003f65270 */
[----:B------:R-:W-:Y:S02]  /*1130*/  SEL R0, RZ, 0x2, P2 ;  /* 0x00000002ff007807 */ /* 0x000fe40001000000 */
[----:B------:R-:W-:Y:S02]  /*1140*/  ISETP.EQ.OR P1, PT, R62, RZ, !P1 ;  /* 0x000000ff3e00720c */ /* 0x000fe40004f22670 */
[----:B------:R-:W-:-:S02]  /*1150*/  SEL R0, R0, 0x2, P3 ;  /* 0x0000000200007807 */ /* 0x000fc40001800000 */
[----:B------:R-:W-:-:S05]  /*1160*/  SEL R5, RZ, 0x1, !P1 ;  /* 0x00000001ff057807 */ /* 0x000fca0004800000 */
[----:B------:R-:W-:Y:S02]  /*1170*/  IMAD.IADD R0, R5, 0x1, R0 ;  /* 0x0000000105007824 */ /* 0x000fe400078e0200 */
.L_x_18:
[----:B------:R-:W-:Y:S05]  /*1180*/  @!P0 BRA `(.L_x_19) ;  /* 0x0000000000c08947 */ /* 0x000fea0003800000 */
[----:B------:R-:W1:Y:S01]  /*1190*/  LDC.64 R6, c[0x0][0xd18] ;  /* 0x00034600ff067b82 */ /* 0x000e620000000a00 */
[----:B------:R-:W-:-:S07]  /*11a0*/  ISETP.NE.AND P0, PT, R12, 0x1, PT ;  /* 0x000000010c00780c */ /* 0x000fce0003f05270 */
[----:B------:R-:W2:Y:S08]  /*11b0*/  LDC R11, c[0x0][0xd0c] ;  /* 0x00034300ff0b7b82 */ /* 0x000eb00000000800 */
[----:B------:R-:W4:Y:S08]  /*11c0*/  LDC R15, c[0x0][0x370] ;  /* 0x0000dc00ff0f7b82 */ /* 0x000f300000000800 */
[----:B------:R-:W3:Y:S01]  /*11d0*/  LDC R13, c[0x0][0x374] ;  /* 0x0000dd00ff0d7b82 */ /* 0x000ee20000000800 */
[----:B-1----:R-:W-:-:S07]  /*11e0*/  ISETP.NE.AND P1, PT, R6, 0x1, PT ;  /* 0x000000010600780c */ /* 0x002fce0003f25270 */
[----:B------:R-:W4:Y:S01]  /*11f0*/  LDC.64 R8, c[0x0][0xd10] ;  /* 0x00034400ff087b82 */ /* 0x000f220000000a00 */
[----:B--2---:R-:W-:-:S07]  /*1200*/  ISETP.NE.AND P2, PT, R11, 0x1, PT ;  /* 0x000000010b00780c */ /* 0x004fce0003f45270 */
[----:B------:R-:W1:Y:S08]  /*1210*/  LDC R10, c[0x0][0xd20] ;  /* 0x00034800ff0a7b82 */ /* 0x000e700000000800 */
[----:B------:R-:W2:Y:S01]  /*1220*/  LDC.64 R4, c[0x0][0xd28] ;  /* 0x00034a00ff047b82 */ /* 0x000ea20000000a00 */
[----:B---3--:R-:W-:-:S04]  /*1230*/  IMAD.HI.U32 R17, R13, R7, RZ ;  /* 0x000000070d117227 */ /* 0x008fc800078e00ff */
[----:B------:R-:W-:-:S04]  /*1240*/  IMAD.HI.U32 R7, R20, R7, RZ ;  /* 0x0000000714077227 */ /* 0x000fc800078e00ff */
[----:B----4-:R-:W-:-:S04]  /*1250*/  IMAD.HI.U32 R14, R15, R8, RZ ;  /* 0x000000080f0e7227 */ /* 0x010fc800078e00ff */
[----:B------:R-:W-:Y:S01]  /*1260*/  IMAD.HI.U32 R8, R8, UR11, RZ ;  /* 0x0000000b08087c27 */ /* 0x000fe2000f8e00ff */
[-C--:B------:R-:W-:Y:S02]  /*1270*/  @P2 SHF.R.U32.HI R15, RZ, R9.reuse, R14 ;  /* 0x00000009ff0f2219 */ /* 0x080fe4000001160e */
[-C--:B-1----:R-:W-:Y:S02]  /*1280*/  @P1 SHF.R.U32.HI R13, RZ, R10.reuse, R17 ;  /* 0x0000000aff0d1219 */ /* 0x082fe40000011611 */
[----:B------:R-:W-:Y:S01]  /*1290*/  SHF.R.U32.HI R8, RZ, R9, R8 ;  /* 0x00000009ff087219 */ /* 0x000fe20000011608 */
[----:B------:R-:W-:Y:S01]  /*12a0*/  IMAD.U32 R9, RZ, RZ, UR11 ;  /* 0x0000000bff097e24 */ /* 0x000fe2000f8e00ff */
[----:B------:R-:W-:Y:S01]  /*12b0*/  SHF.R.U32.HI R7, RZ, R10, R7 ;  /* 0x0000000aff077219 */ /* 0x000fe20000011607 */
[----:B--2---:R-:W-:-:S03]  /*12c0*/  IMAD.HI.U32 R14, R13, R4, RZ ;  /* 0x000000040d0e7227 */ /* 0x004fc600078e00ff */
[----:B------:R-:W-:Y:S02]  /*12d0*/  SEL R7, R20, R7, !P1 ;  /* 0x0000000714077207 */ /* 0x000fe40004800000 */
[----:B------:R-:W-:Y:S01]  /*12e0*/  SEL R9, R9, R8, !P2 ;  /* 0x0000000809097207 */ /* 0x000fe20005000000 */
[----:B------:R-:W-:Y:S01]  /*12f0*/  IMAD.HI.U32 R16, R15, R4, RZ ;  /* 0x000000040f107227 */ /* 0x000fe200078e00ff */
[----:B------:R-:W-:-:S04]  /*1300*/  @P0 SHF.R.U32.HI R13, RZ, R5, R14 ;  /* 0x00000005ff0d0219 */ /* 0x000fc8000001160e */
[----:B------:R-:W-:Y:S01]  /*1310*/  @P0 SHF.R.U32.HI R15, RZ, R5, R16 ;  /* 0x00000005ff0f0219 */ /* 0x000fe20000011610 */
[----:B------:R-:W-:-:S04]  /*1320*/  IMAD R13, R13, R12, RZ ;  /* 0x0000000c0d0d7224 */ /* 0x000fc800078e02ff */
[----:B------:R-:W-:Y:S01]  /*1330*/  IMAD R8, R15, R12, RZ ;  /* 0x0000000c0f087224 */ /* 0x000fe200078e02ff */
[----:B------:R-:W-:-:S04]  /*1340*/  ISETP.GE.AND P1, PT, R7, R13, PT ;  /* 0x0000000d0700720c */ /* 0x000fc80003f26270 */
[----:B------:R-:W-:Y:S01]  /*1350*/  ISETP.GE.OR P1, PT, R9, R8, P1 ;  /* 0x000000080900720c */ /* 0x000fe20000f26670 */
[----:B------:R-:W-:-:S05]  /*1360*/  IMAD.HI.U32 R8, R7, R4, RZ ;  /* 0x0000000407087227 */ /* 0x000fca00078e00ff */
[----:B------:R-:W-:-:S04]  /*1370*/  SHF.R.U32.HI R8, RZ, R5, R8 ;  /* 0x00000005ff087219 */ /* 0x000fc80000011608 */
[----:B------:R-:W-:-:S03]  /*1380*/  SEL R8, R7, R8, !P0 ;  /* 0x0000000807087207 */ /* 0x000fc60004000000 */
[----:B------:R-:W-:-:S04]  /*1390*/  @!P1 IMAD.HI.U32 R10, R9, R4, RZ ;  /* 0x00000004090a9227 */ /* 0x000fc800078e00ff */
[----:B------:R-:W-:Y:S01]  /*13a0*/  IMAD.MOV R4, RZ, RZ, -R8 ;  /* 0x000000ffff047224 */ /* 0x000fe200078e0a08 */
[----:B------:R-:W-:-:S03]  /*13b0*/  @!P1 SHF.R.U32.HI R10, RZ, R5, R10 ;  /* 0x00000005ff0a9219 */ /* 0x000fc6000001160a */
[----:B------:R-:W-:Y:S01]  /*13c0*/  IMAD R4, R12, R4, R7 ;  /* 0x000000040c047224 */ /* 0x000fe200078e0207 */
[----:B------:R-:W-:-:S04]  /*13d0*/  @!P1 SEL R5, R9, R10, !P0 ;  /* 0x0000000a09059207 */ /* 0x000fc80004000000 */
[----:B------:R-:W-:Y:S01]  /*13e0*/  @!P1 IADD3 R8, PT, PT, R8, -R5, RZ ;  /* 0x8000000508089210 */ /* 0x000fe20007ffe0ff */
[----:B------:R-:W-:Y:S01]  /*13f0*/  @!P1 IMAD R15, R4, R15, R5 ;  /* 0x0000000f040f9224 */ /* 0x000fe200078e0205 */
[----:B------:R-:W-:Y:S01]  /*1400*/  IADD3 R5, PT, PT, -R7, RZ, RZ ;  /* 0x000000ff07057210 */ /* 0x000fe20007ffe1ff */
[--C-:B------:R-:W-:Y:S02]  /*1410*/  IMAD.MOV R4, RZ, RZ, -R9.reuse ;  /* 0x000000ffff047224 */ /* 0x100fe400078e0a09 */
[----:B------:R-:W-:Y:S01]  /*1420*/  @!P1 IMAD R7, R8, R12, R9 ;  /* 0x0000000c08079224 */ /* 0x000fe200078e0209 */
[----:B------:R-:W-:Y:S01]  /*1430*/  @!P1 MOV R9, R15 ;  /* 0x0000000f00099202 */ /* 0x000fe20000000f00 */
[----:B------:R-:W-:Y:S02]  /*1440*/  IMAD R4, R11, R4, UR11 ;  /* 0x0000000b0b047e24 */ /* 0x000fe4000f8e0204 */
[----:B------:R-:W-:Y:S02]  /*1450*/  IMAD R5, R6, R5, R20 ;  /* 0x0000000506057224 */ /* 0x000fe400078e0214 */
[----:B------:R-:W-:-:S02]  /*1460*/  IMAD R4, R9, R11, R4 ;  /* 0x0000000b09047224 */ /* 0x000fc400078e0204 */
[----:B------:R-:W-:-:S03]  /*1470*/  IMAD R20, R7, R6, R5 ;  /* 0x0000000607147224 */ /* 0x000fc600078e0205 */
[----:B------:R-:W-:-:S15]  /*1480*/  R2UR UR11, R4 ;  /* 0x00000000040b72ca */ /* 0x000fde00000e0000 */
.L_x_19:
[----:B------:R-:W-:Y:S05]  /*1490*/  BRA.U UP3, `(.L_x_20) ;  /* 0x0000000103487547 */ /* 0x000fea000b800000 */
[----:B------:R-:W1:Y:S08]  /*14a0*/  LDC.64 R6, c[0x0][0xd10] ;  /* 0x00034400ff067b82 */ /* 0x000e700000000a00 */
[----:B------:R-:W2:Y:S08]  /*14b0*/  LDC.64 R4, c[0x0][0xd18] ;  /* 0x00034600ff047b82 */ /* 0x000eb00000000a00 */
[----:B------:R-:W4:Y:S08]  /*14c0*/  LDC R8, c[0x0][0xd20] ;  /* 0x00034800ff087b82 */ /* 0x000f300000000800 */
[----:B------:R-:W3:Y:S01]  /*14d0*/  LDC R9, c[0x0][0xd0c] ;  /* 0x00034300ff097b82 */ /* 0x000ee20000000800 */
[----:B-1----:R-:W-:-:S05]  /*14e0*/  IMAD.HI.U32 R6, R6, UR11, RZ ;  /* 0x0000000b06067c27 */ /* 0x002fca000f8e00ff */
[----:B------:R-:W-:Y:S01]  /*14f0*/  SHF.R.U32.HI R6, RZ, R7, R6 ;  /* 0x00000007ff067219 */ /* 0x000fe20000011606 */
[----:B--2---:R-:W-:Y:S01]  /*1500*/  IMAD.HI.U32 R5, R20, R5, RZ ;  /* 0x0000000514057227 */ /* 0x004fe200078e00ff */
[----:B------:R-:W-:-:S04]  /*1510*/  ISETP.NE.AND P0, PT, R4, 0x1, PT ;  /* 0x000000010400780c */ /* 0x000fc80003f05270 */
[----:B----4-:R-:W-:Y:S01]  /*1520*/  SHF.R.U32.HI R7, RZ, R8, R5 ;  /* 0x00000008ff077219 */ /* 0x010fe20000011605 */
[----:B------:R-:W-:Y:S01]  /*1530*/  IMAD.U32 R5, RZ, RZ, UR11 ;  /* 0x0000000bff057e24 */ /* 0x000fe2000f8e00ff */
[----:B---3--:R-:W-:-:S04]  /*1540*/  ISETP.NE.AND P1, PT, R9, 0x1, PT ;  /* 0x000000010900780c */ /* 0x008fc80003f25270 */
[----:B------:R-:W-:Y:S02]  /*1550*/  SEL R5, R5, R6, !P1 ;  /* 0x0000000605057207 */ /* 0x000fe40004800000 */
[----:B------:R-:W-:-:S05]  /*1560*/  SEL R6, R20, R7, !P0 ;  /* 0x0000000714067207 */ /* 0x000fca0004000000 */
[----:B------:R-:W-:Y:S02]  /*1570*/  IMAD.IADD R8, R6, 0x1, -R5 ;  /* 0x0000000106087824 */ /* 0x000fe400078e0a05 */
[----:B------:R-:W-:Y:S02]  /*1580*/  IMAD.IADD R5, R5, 0x1, -R6 ;  /* 0x0000000105057824 */ /* 0x000fe400078e0a06 */
[----:B------:R-:W-:Y:S02]  /*1590*/  IMAD R8, R8, R9, UR11 ;  /* 0x0000000b08087e24 */ /* 0x000fe4000f8e0209 */
[----:B------:R-:W-:-:S03]  /*15a0*/  IMAD R20, R5, R4, R20 ;  /* 0x0000000405147224 */ /* 0x000fc600078e0214 */
[----:B------:R-:W-:-:S15]  /*15b0*/  R2UR UR11, R8 ;  /* 0x00000000080b72ca */ /* 0x000fde00000e0000 */
.L_x_20:
[----:B------:R-:W-:Y:S05]  /*15c0*/  BRA.U !UP1, `(.L_x_21) ;  /* 0x00000001090c7547 */ /* 0x000fea000b800000 */
[----:B------:R-:W-:Y:S01]  /*15d0*/  UCGABAR_WAIT ;  /* 0x0000000000007dc7 */ /* 0x000fe20008000000 */
[----:B------:R-:W-:Y:S01]  /*15e0*/  CCTL.IVALL ;  /* 0x00000000ff00798f */ /* 0x000fe20002000000 */
[----:B------:R-:W-:Y:S05]  /*15f0*/  BRA `(.L_x_22) ;  /* 0x0000000000047947 */ /* 0x000fea0003800000 */
.L_x_21:
[----:B------:R-:W-:Y:S06]  /*1600*/  BAR.SYNC.DEFER_BLOCKING 0x0 ;  /* 0x0000000000007b1d */ /* 0x000fec0000010000 */
.L_x_22:
[----:B------:R-:W1:Y:S01]  /*1610*/  LDCU UR5, c[0x0][0x38c] ;  /* 0x00007180ff0577ac */ /* 0x000e620008000800 */
[----:B------:R-:W2:Y:S01]  /*1620*/  S2UR UR37, SR_CgaCtaId ;  /* 0x00000000002579c3 */ /* 0x000ea20000008800 */
[----:B-1----:R-:W-:-:S04]  /*1630*/  UIADD3 UR5, UPT, UPT, UR5, 0x3f, URZ ;  /* 0x0000003f05057890 */ /* 0x002fc8000fffe0ff */
[----:B------:R-:W-:-:S04]  /*1640*/  USHF.R.S32.HI UR4, URZ, 0x1f, UR5 ;  /* 0x0000001fff047899 */ /* 0x000fc80008011405 */
[----:B------:R-:W-:-:S04]  /*1650*/  ULEA.HI UR4, UR4, UR5, URZ, 0x6 ;  /* 0x0000000504047291 */ /* 0x000fc8000f8f30ff */
[----:B------:R-:W-:Y:S01]  /*1660*/  USHF.R.S32.HI UR23, URZ, 0x6, UR4 ;  /* 0x00000006ff177899 */ /* 0x000fe20008011404 */
[----:B--2---:R-:W-:Y:S11]  /*1670*/  BRA.U UP2, `(.L_x_23) ;  /* 0x0000001102987547 */ /* 0x004ff6000b800000 */
[----:B------:R-:W1:Y:S01]  /*1680*/  LDC R3, c[0x0][0x370] ;  /* 0x0000dc00ff037b82 */ /* 0x000e620000000800 */
[----:B------:R-:W-:Y:S01]  /*1690*/  PLOP3.LUT P1, PT, PT, PT, UP5, 0x80, 0x8 ;  /* 0x000000000008781c */ /* 0x000fe20003f2f058 */
[----:B------:R-:W-:Y:S01]  /*16a0*/  UISETP.LT.AND UP0, UPT, UR23, 0x1, UPT ;  /* 0x000000011700788c */ /* 0x000fe2000bf01270 */
[----:B------:R-:W-:Y:S01]  /*16b0*/  IMAD.MOV.U32 R16, RZ, RZ, 0x1 ;  /* 0x00000001ff107424 */ /* 0x000fe200078e00ff */
[----:B------:R-:W-:Y:S01]  /*16c0*/  USHF.L.U32 UR10, UR37, 0x7, URZ ;  /* 0x00000007250a7899 */ /* 0x000fe200080006ff */
[----:B------:R-:W-:Y:S01]  /*16d0*/  PLOP3.LUT P1, PT, P1, PT, PT, 0x8, 0x80 ;  /* 0x000000000080781c */ /* 0x000fe20000f2e170 */
[----:B------:R-:W-:Y:S01]  /*16e0*/  USHF.L.U32 UR22, UR37, 0xa, URZ ;  /* 0x0000000a25167899 */ /* 0x000fe200080006ff */
[----:B------:R-:W-:Y:S01]  /*16f0*/  CS2R R14, SRZ ;  /* 0x00000000000e7805 */ /* 0x000fe2000001ff00 */
[----:B------:R-:W2:Y:S01]  /*1700*/  S2UR UR4, SR_CgaCtaId ;  /* 0x00000000000479c3 */ /* 0x000ea20000008800 */
[----:B------:R-:W-:Y:S01]  /*1710*/  USHF.L.U32 UR21, UR37, 0x6, URZ ;  /* 0x0000000625157899 */ /* 0x000fe200080006ff */
[----:B------:R-:W-:Y:S01]  /*1720*/  IMAD.MOV.U32 R13, RZ, RZ, RZ ;  /* 0x000000ffff0d7224 */ /* 0x000fe200078e00ff */
[----:B------:R-:W-:Y:S01]  /*1730*/  USHF.L.U32 UR15, UR37, 0xb, URZ ;  /* 0x0000000b250f7899 */ /* 0x000fe200080006ff */
[----:B------:R-:W-:Y:S01]  /*1740*/  IMAD.MOV.U32 R12, RZ, RZ, 0x1 ;  /* 0x00000001ff0c7424 */ /* 0x000fe200078e00ff */
[----:B------:R-:W4:Y:S03]  /*1750*/  LDCU.64 UR30, c[0x0][0x348] ;  /* 0x00006900ff1e77ac */ /* 0x000f260008000a00 */
[----:B------:R-:W1:Y:S01]  /*1760*/  LDC R0, c[0x0][0x374] ;  /* 0x0000dd00ff007b82 */ /* 0x000e620000000800 */
[----:B------:R-:W-:-:S02]  /*1770*/  USEL UR23, UR23, 0x1, !UP0 ;  /* 0x0000000117177887 */ /* 0x000fc4000c000000 */
[----:B------:R-:W-:Y:S02]  /*1780*/  ULOP3.LUT UR22, UR22, 0x400, URZ, 0xc0, !UPT ;  /* 0x0000040016167892 */ /* 0x000fe4000f8ec0ff */
[----:B------:R-:W-:Y:S02]  /*1790*/  ULOP3.LUT UR21, UR21, 0x40, URZ, 0xc0, !UPT ;  /* 0x0000004015157892 */ /* 0x000fe4000f8ec0ff */
[----:B------:R-:W-:Y:S02]  /*17a0*/  ULOP3.LUT UR15, UR15, 0x800, URZ, 0xc0, !UPT ;  /* 0x000008000f0f7892 */ /* 0x000fe4000f8ec0ff */
[----:B------:R-:W-:Y:S01]  /*17b0*/  ULOP3.LUT UR10, UR10, 0x80, URZ, 0xc0, !UPT ;  /* 0x000000800a0a7892 */ /* 0x000fe2000f8ec0ff */
[----:B------:R-:W-:Y:S01]  /*17c0*/  UMOV UR14, URZ ;  /* 0x000000ff000e7c82 */ /* 0x000fe20008000000 */
[----:B------:R-:W-:-:S10]  /*17d0*/  UMOV UR6, 0x400 ;  /* 0x0000040000067882 */ /* 0x000fd40000000000 */
.L_x_34:
[----:B------:R-:W-:-:S03]  /*17e0*/  UISETP.NE.AND UP0, UPT, UR37, URZ, UPT ;  /* 0x000000ff2500728c */ /* 0x000fc6000bf05270 */
[----:B--2---:R-:W-:Y:S02]  /*17f0*/  UMOV UR37, UR4 ;  /* 0x0000000400257c82 */ /* 0x004fe40008000000 */
[----:B------:R-:W-:-:S04]  /*1800*/  ULEA UR5, UR37, UR6, 0x18 ;  /* 0x0000000625057291 */ /* 0x000fc8000f8ec0ff */
[----:B------:R-:W-:Y:S08]  /*1810*/  BRA.U UP0, `(.L_x_24) ;  /* 0x0000000100347547 */ /* 0x000ff0000b800000 */
[----:B------:R-:W2:Y:S01]  /*1820*/  S2R R4, SR_CgaCtaId ;  /* 0x0000000000047919 */ /* 0x000ea20000008800 */
[----:B------:R-:W-:-:S04]  /*1830*/  MOV R5, 0x400 ;  /* 0x0000040000057802 */ /* 0x000fc80000000f00 */
[----:B--2---:R-:W-:Y:S02]  /*1840*/  LEA R4, R4, R5, 0x18 ;  /* 0x0000000504047211 */ /* 0x004fe400078ec0ff */
[----:B------:R-:W-:-:S03]  /*1850*/  SHF.L.U32 R5, R12, 0x1f, RZ ;  /* 0x0000001f0c057819 */ /* 0x000fc600000006ff */
[----:B------:R-:W-:-:S04]  /*1860*/  IMAD R4, R13, 0x8, R4 ;  /* 0x000000080d047824 */ /* 0x000fc800078e0204 */
[----:B------:R-:W2:Y:S02]  /*1870*/  SYNCS.PHASECHK.TRANS64.TRYWAIT P0, [R4+URZ+0x140], R5 ;  /* 0x00014005040075a7 */ /* 0x000ea400080011ff */
[----:B--2---:R-:W-:Y:S05]  /*1880*/  @!P0 BRA `(.L_x_25) ;  /* 0x00000070009c8947 */ /* 0x004fea0003800000 */
.L_x_135:
[----:B------:R1:W-:Y:S01]  /*1890*/  SYNCS.ARRIVE.TRANS64.A1T0 RZ, [R4+URZ+0x130], RZ ;  /* 0x000130ff04ff79a7 */ /* 0x0003e200081000ff */
[----:B------:R-:W-:-:S05]  /*18a0*/  VIADD R13, R13, 0x1 ;  /* 0x000000010d0d7836 */ /* 0x000fca0000000000 */
[----:B------:R-:W-:-:S04]  /*18b0*/  ISETP.NE.AND P0, PT, R13, 0x2, PT ;  /* 0x000000020d00780c */ /* 0x000fc80003f05270 */
[----:B--2---:R-:W-:Y:S02]  /*18c0*/  SEL R5, RZ, 0x1, P0 ;  /* 0x00000001ff057807 */ /* 0x004fe40000000000 */
[----:B------:R-:W-:Y:S02]  /*18d0*/  SEL R13, R13, RZ, P0 ;  /* 0x000000ff0d0d7207 */ /* 0x000fe40000000000 */
[----:B------:R-:W-:-:S07]  /*18e0*/  LOP3.LUT R12, R12, R5, RZ, 0x3c, !PT ;  /* 0x000000050c0c7212 */ /* 0x000fce00078e3cff */
.L_x_24:
[----:B------:R-:W-:Y:S01]  /*18f0*/  ULEA UR7, UR14, UR5, 0x3 ;  /* 0x000000050e077291 */ /* 0x000fe2000f8e18ff */
[----:B-1----:R-:W-:-:S08]  /*1900*/  SHF.L.U32 R4, R16, 0x1f, RZ ;  /* 0x0000001f10047819 */ /* 0x002fd000000006ff */
[----:B------:R1:W2:Y:S02]  /*1910*/  SYNCS.PHASECHK.TRANS64.TRYWAIT P0, [UR7+0x50], R4 ;  /* 0x00005004ff0075a7 */ /* 0x0002a40008001107 */
[----:B------:R-:W3:Y:S02]  /*1920*/  LDCU UR7, c[0x0][0x38c] ;  /* 0x00007180ff0777ac */ /* 0x000ee40008000800 */
[----:B---3--:R-:W-:-:S09]  /*1930*/  UISETP.GE.AND UP0, UPT, UR7, 0x1, UPT ;  /* 0x000000010700788c */ /* 0x008fd2000bf06270 */
[----:B-1----:R-:W-:Y:S05]  /*1940*/  BRA.U !UP0, `(.L_x_26) ;  /* 0x0000000108e87547 */ /* 0x002fea000b800000 */
[----:B------:R-:W-:Y:S01]  /*1950*/  R2UR UR19, R20 ;  /* 0x00000000141372ca */ /* 0x000fe200000e0000 */
[----:B----4-:R-:W-:Y:S02]  /*1960*/  UIADD3 UR28, UP2, UPT, UR30, 0x80, URZ ;  /* 0x000000801e1c7890 */ /* 0x010fe4000ff5e0ff */
[----:B------:R-:W-:Y:S02]  /*1970*/  UIADD3 UR26, UP1, UPT, UR30, 0x280, URZ ;  /* 0x000002801e1a7890 */ /* 0x000fe4000ff3e0ff */
[----:B------:R-:W-:Y:S02]  /*1980*/  UIADD3 UR24, UP0, UPT, UR30, 0x180, URZ ;  /* 0x000001801e187890 */ /* 0x000fe4000ff1e0ff */
[----:B------:R-:W-:Y:S02]  /*1990*/  ULEA UR35, UR11, UR21, 0x7 ;  /* 0x000000150b237291 */ /* 0x000fe4000f8e38ff */
[----:B------:R-:W-:Y:S02]  /*19a0*/  UIADD3.X UR29, UPT, UPT, URZ, UR31, URZ, UP2, !UPT ;  /* 0x0000001fff1d7290 */ /* 0x000fe400097fe4ff */
[----:B------:R-:W-:-:S02]  /*19b0*/  UIADD3.X UR27, UPT, UPT, URZ, UR31, URZ, UP1, !UPT ;  /* 0x0000001fff1b7290 */ /* 0x000fc40008ffe4ff */
[----:B------:R-:W-:Y:S02]  /*19c0*/  UIADD3.X UR25, UPT, UPT, URZ, UR31, URZ, UP0, !UPT ;  /* 0x0000001fff197290 */ /* 0x000fe400087fe4ff */
[----:B------:R-:W-:Y:S01]  /*19d0*/  USHF.L.U32 UR19, UR19, 0x6, URZ ;  /* 0x0000000613137899 */ /* 0x000fe200080006ff */
[----:B------:R-:W-:Y:S01]  /*19e0*/  UMOV UR7, URZ ;  /* 0x000000ff00077c82 */ /* 0x000fe20008000000 */
[----:B------:R-:W-:Y:S01]  /*19f0*/  UMOV UR13, UR14 ;  /* 0x0000000e000d7c82 */ /* 0x000fe20008000000 */
[----:B------:R-:W-:-:S09]  /*1a00*/  UMOV UR12, URZ ;  /* 0x000000ff000c7c82 */ /* 0x000fd20008000000 */
.L_x_30:
[----:B-1----:R-:W-:Y:S01]  /*1a10*/  ULEA UR33, UR13, UR5, 0x3 ;  /* 0x000000050d217291 */ /* 0x002fe2000f8e18ff */
[----:B--2---:R-:W-:Y:S11]  /*1a20*/  @P0 BRA `(.L_x_27) ;  /* 0x00000000000c0947 */ /* 0x004ff60003800000 */
[----:B------:R-:W-:-:S04]  /*1a30*/  SHF.L.U32 R5, R16, 0x1f, RZ ;  /* 0x0000001f10057819 */ /* 0x000fc800000006ff */
[----:B------:R-:W1:Y:S02]  /*1a40*/  SYNCS.PHASECHK.TRANS64.TRYWAIT P0, [UR33+0x50], R5 ;  /* 0x00005005ff0075a7 */ /* 0x000e640008001121 */
[----:B-1----:R-:W-:Y:S05]  /*1a50*/  @!P0 BRA `(.L_x_28) ;  /* 0x00000070003c8947 */ /* 0x002fea0003800000 */
.L_x_27:
[----:B------:R-:W-:Y:S01]  /*1a60*/  UIADD3 UR14, UPT, UPT, UR13, 0x1, URZ ;  /* 0x000000010d0e7890 */ /* 0x000fe2000fffe0ff */
[----:B-1----:R-:W-:Y:S01]  /*1a70*/  @!P4 IMAD.MOV.U32 R5, RZ, RZ, 0x4800 ;  /* 0x00004800ff05c424 */ /* 0x002fe200078e00ff */
[----:B------:R-:W-:Y:S02]  /*1a80*/  ULOP3.LUT UR9, UR7, 0x1, URZ, 0xc0, !UPT ;  /* 0x0000000107097892 */ /* 0x000fe4000f8ec0ff */
[----:B------:R-:W-:Y:S02]  /*1a90*/  UISETP.NE.AND UP0, UPT, UR14, 0xa, UPT ;  /* 0x0000000a0e00788c */ /* 0x000fe4000bf05270 */
[----:B------:R-:W-:Y:S02]  /*1aa0*/  USHF.L.U32 UR34, UR7, 0x5, URZ ;  /* 0x0000000507227899 */ /* 0x000fe400080006ff */
[----:B------:R-:W-:Y:S01]  /*1ab0*/  USEL UR16, URZ, 0x1, UP0 ;  /* 0x00000001ff107887 */ /* 0x000fe20008000000 */
[----:B------:R-:W-:Y:S01]  /*1ac0*/  @!P4 ISETP.NE.AND P0, PT, RZ, UR9, PT ;  /* 0x00000009ff00cc0c */ /* 0x000fe2000bf05270 */
[----:B------:R-:W-:-:S02]  /*1ad0*/  USEL UR14, UR14, URZ, UP0 ;  /* 0x000000ff0e0e7287 */ /* 0x000fc40008000000 */
[----:B------:R-:W-:Y:S01]  /*1ae0*/  USHF.L.U32 UR18, UR7, 0x6, URZ ;  /* 0x0000000607127899 */ /* 0x000fe200080006ff */
[----:B------:R-:W-:Y:S01]  /*1af0*/  @!P4 SEL R5, R5, 0x4000, !P0 ;  /* 0x000040000505c807 */ /* 0x000fe20004000000 */
[----:B------:R-:W-:Y:S01]  /*1b00*/  ULEA UR8, UR14, UR5, 0x3 ;  /* 0x000000050e087291 */ /* 0x000fe2000f8e18ff */
[----:B------:R-:W-:Y:S01]  /*1b10*/  LOP3.LUT R16, R16, UR16, RZ, 0x3c, !PT ;  /* 0x0000001010107c12 */ /* 0x000fe2000f8e3cff */
[----:B------:R-:W-:Y:S01]  /*1b20*/  USHF.L.U32 UR16, UR13, 0xd, URZ ;  /* 0x0000000d0d107899 */ /* 0x000fe200080006ff */
[----:B------:R1:W-:Y:S01]  /*1b30*/  @!P4 SYNCS.ARRIVE.TRANS64 RZ, [UR33], R5 ;  /* 0x00000005ffffc9a7 */ /* 0x0003e20008000021 */
[----:B------:R-:W-:Y:S01]  /*1b40*/  UMOV UR38, 0x0 ;  /* 0x0000000000267882 */ /* 0x000fe20000000000 */
[----:B------:R-:W-:Y:S01]  /*1b50*/  SHF.L.U32 R4, R16, 0x1f, RZ ;  /* 0x0000001f10047819 */ /* 0x000fe200000006ff */
[----:B------:R-:W-:Y:S02]  /*1b60*/  ULEA UR32, UR15, UR16, 0x1 ;  /* 0x000000100f207291 */ /* 0x000fe4000f8e08ff */
[----:B------:R-:W-:-:S02]  /*1b70*/  UIADD3 UR16, UPT, UPT, UR5, 0x1c400, UR16 ;  /* 0x0001c40005107890 */ /* 0x000fc4000fffe010 */
[----:B------:R-:W-:Y:S01]  /*1b80*/  UIADD3 UR32, UPT, UPT, UR5, 0x8400, UR32 ;  /* 0x0000840005207890 */ /* 0x000fe2000fffe020 */
[----:B------:R-:W-:Y:S01]  /*1b90*/  UMOV UR39, 0x10000000 ;  /* 0x1000000000277882 */ /* 0x000fe20000000000 */
[----:B------:R-:W-:Y:S01]  /*1ba0*/  UMOV UR17, UR33 ;  /* 0x0000002100117c82 */ /* 0x000fe20008000000 */
[----:B------:R-:W-:Y:S01]  /*1bb0*/  UMOV UR20, UR36 ;  /* 0x0000002400147c82 */ /* 0x000fe20008000000 */
[----:B------:R-:W-:Y:S01]  /*1bc0*/  UISETP.NE.AND UP0, UPT, UR9, URZ, UPT ;  /* 0x000000ff0900728c */ /* 0x000fe2000bf05270 */
[----:B------:R1:W2:Y:S01]  /*1bd0*/  SYNCS.PHASECHK.TRANS64.TRYWAIT P0, [UR8+0x50], R4 ;  /* 0x00005004ff0075a7 */ /* 0x0002a20008001108 */
[----:B------:R-:W-:-:S03]  /*1be0*/  UMOV UR8, 0x30000 ;  /* 0x0003000000087882 */ /* 0x000fc60000000000 */
[----:B------:R1:W-:Y:S01]  /*1bf0*/  UTMALDG.3D.MULTICAST [UR32], [UR28], UR8, desc[UR38] ;  /* 0x000026201c0073b4 */ /* 0x0003e20008011808 */
[----:B------:R1:W-:Y:S03]  /*1c00*/  UTMALDG.3D [UR16], [UR26], desc[UR38] ;  /* 0x000026101a0075b4 */ /* 0x0003e60008011000 */
[----:B------:R-:W-:Y:S05]  /*1c10*/  BRA.U UP0, `(.L_x_29) ;  /* 0x0000000100247547 */ /* 0x000fea000b800000 */
[----:B-1----:R-:W-:Y:S01]  /*1c20*/  ULEA UR8, UR13, UR22, 0xb ;  /* 0x000000160d087291 */ /* 0x002fe2000f8e58ff */
[----:B------:R-:W-:Y:S01]  /*1c30*/  UMOV UR16, 0x30000 ;  /* 0x0003000000107882 */ /* 0x000fe20000000000 */
[----:B------:R-:W-:Y:S02]  /*1c40*/  UMOV UR38, 0x0 ;  /* 0x0000000000267882 */ /* 0x000fe40000000000 */
[----:B------:R-:W-:Y:S01]  /*1c50*/  UIADD3 UR8, UPT, UPT, UR5, 0x30400, UR8 ;  /* 0x0003040005087890 */ /* 0x000fe2000fffe008 */
[----:B------:R-:W-:Y:S01]  /*1c60*/  UMOV UR39, 0x10000000 ;  /* 0x1000000000277882 */ /* 0x000fe20000000000 */
[----:B------:R-:W-:Y:S01]  /*1c70*/  UMOV UR9, UR33 ;  /* 0x0000002100097c82 */ /* 0x000fe20008000000 */
[----:B------:R-:W-:-:S06]  /*1c80*/  UMOV UR13, UR36 ;  /* 0x00000024000d7c82 */ /* 0x000fcc0008000000 */
[----:B------:R1:W-:Y:S02]  /*1c90*/  UTMALDG.4D.MULTICAST [UR8], [UR24], UR16, desc[UR38] ;  /* 0x00002608180073b4 */ /* 0x0003e40008019810 */
[----:B-1----:R-:W-:-:S12]  /*1ca0*/  UIADD3 UR12, UPT, UPT, UR12, 0x1, URZ ;  /* 0x000000010c0c7890 */ /* 0x002fd8000fffe0ff */
.L_x_29:
[----:B------:R-:W-:Y:S01]  /*1cb0*/  UIADD3 UR7, UPT, UPT, UR7, 0x1, URZ ;  /* 0x0000000107077890 */ /* 0x000fe2000fffe0ff */
[----:B------:R-:W-:-:S03]  /*1cc0*/  UMOV UR13, UR14 ;  /* 0x0000000e000d7c82 */ /* 0x000fc60008000000 */
[----:B------:R-:W-:-:S09]  /*1cd0*/  UISETP.NE.AND UP0, UPT, UR7, UR23, UPT ;  /* 0x000000170700728c */ /* 0x000fd2000bf05270 */
[----:B------:R-:W-:Y:S05]  /*1ce0*/  BRA.U UP0, `(.L_x_30) ;  /* 0xfffffffd00487547 */ /* 0x000fea000b83ffff */
.L_x_26:
[----:B------:R-:W-:Y:S01]  /*1cf0*/  LEA R8, R15, UR5, 0x3 ;  /* 0x000000050f087c11 */ /* 0x000fe2000f8e18ff */
[----:B------:R-:W-:Y:S01]  /*1d00*/  @!P1 SYNCS.ARRIVE.TRANS64.A1T0 RZ, [UR5+0xe8], RZ ;  /* 0x0000e8ffffff99a7 */ /* 0x000fe20008100005 */
[----:B-1----:R-:W-:Y:S01]  /*1d10*/  SHF.L.U32 R5, R14, 0x1f, RZ ;  /* 0x0000001f0e057819 */ /* 0x002fe200000006ff */
[----:B------:R-:W-:-:S03]  /*1d20*/  NOP ;  /* 0x0000000000007918 */ /* 0x000fc60000000000 */
[----:B--2---:R-:W1:Y:S01]  /*1d30*/  SYNCS.PHASECHK.TRANS64.TRYWAIT P0, [R8+URZ+0xf0], R5 ;  /* 0x0000f005080075a7 */ /* 0x004e6200080011ff */
[----:B------:R-:W-:Y:S01]  /*1d40*/  LEA R4, R15, UR5, 0x4 ;  /* 0x000000050f047c11 */ /* 0x000fe2000f8e20ff */
[----:B-1----:R-:W-:Y:S06]  /*1d50*/  @!P0 BRA `(.L_x_31) ;  /* 0x0000006c00948947 */ /* 0x002fec0003800000 */
.L_x_137:
[----:B-1----:R-:W1:Y:S01]  /*1d60*/  LDS.128 R4, [R4+0x160] ;  /* 0x0001600004047984 */ /* 0x002e620000000c00 */
[----:B------:R-:W-:Y:S01]  /*1d70*/  ISETP.GE.AND P0, PT, R2, 0x1, PT ;  /* 0x000000010200780c */ /* 0x000fe20003f06270 */
[----:B------:R-:W-:Y:S01]  /*1d80*/  VIADD R8, R8, 0x100 ;  /* 0x0000010008087836 */ /* 0x000fe20000000000 */
[----:B------:R-:W-:Y:S01]  /*1d90*/  @!PT LDS RZ, [RZ] ;  /* 0x00000000fffff984 */ /* 0x000fe20000000800 */
[----:B------:R-:W-:Y:S01]  /*1da0*/  @!PT LDS RZ, [RZ] ;  /* 0x00000000fffff984 */ /* 0x000fe20000000800 */
[----:B------:R-:W-:Y:S01]  /*1db0*/  @!PT LDS RZ, [RZ] ;  /* 0x00000000fffff984 */ /* 0x000fe20000000800 */
[----:B------:R-:W-:Y:S01]  /*1dc0*/  @!PT LDS RZ, [RZ] ;  /* 0x00000000fffff984 */ /* 0x000fe20000000800 */
[----:B------:R2:W-:Y:S06]  /*1dd0*/  MEMBAR.ALL.CTA ;  /* 0x0000000000007992 */ /* 0x0005ec0000008000 */
[----:B--2---:R-:W2:Y:S01]  /*1de0*/  FENCE.VIEW.ASYNC.S ;  /* 0x00000000000073c6 */ /* 0x004ea20000000000 */
[----:B------:R-:W-:-:S04]  /*1df0*/  PRMT R8, RZ, 0x654, R8 ;  /* 0x00000654ff087816 */ /* 0x000fc80000000008 */
[----:B--2---:R2:W-:Y:S01]  /*1e00*/  SYNCS.ARRIVE.TRANS64.RED.A1T0 RZ, [R8+URZ], RZ ;  /* 0x000000ff08ff79a7 */ /* 0x0045e200081004ff */
[----:B-1----:R-:W-:-:S13]  /*1e10*/  LOP3.LUT P2, RZ, R6, 0x1, RZ, 0xc0, !PT ;  /* 0x0000000106ff7812 */ /* 0x002fda000784c0ff */
[----:B------:R-:W-:Y:S01]  /*1e20*/  @P2 SHF.R.U32.HI R9, RZ, 0x10, R5 ;  /* 0x00000010ff092819 */ /* 0x000fe20000011605 */
[----:B------:R-:W-:Y:S01]  /*1e30*/  VOTEU.ANY UP0, P2 ;  /* 0x0000000000ff7886 */ /* 0x000fe20001000100 */
[----:B------:R-:W-:Y:S02]  /*1e40*/  @P2 MOV R11, R4 ;  /* 0x00000004000b2202 */ /* 0x000fe40000000f00 */
[----:B------:R-:W-:Y:S02]  /*1e50*/  @P2 R2UR.BROADCAST UR7, R9 ;  /* 0x00000000090722ca */ /* 0x000fe400008e0000 */
[----:B------:R-:W-:-:S11]  /*1e60*/  @P2 LOP3.LUT R10, R5, 0xffff, RZ, 0xc0, !PT ;  /* 0x0000ffff050a2812 */ /* 0x000fd600078ec0ff */
[----:B------:R-:W-:Y:S01]  /*1e70*/  @UP0 UMOV UR36, UR7 ;  /* 0x0000000700240c82 */ /* 0x000fe20008000000 */
[----:B--2---:R-:W-:Y:S05]  /*1e80*/  @!P0 BRA `(.L_x_32) ;  /* 0x0000000000b88947 */ /* 0x004fea0003800000 */
[----:B------:R-:W1:Y:S01]  /*1e90*/  LDC.64 R6, c[0x0][0xd18] ;  /* 0x00034600ff067b82 */ /* 0x000e620000000a00 */
[----:B------:R-:W-:-:S07]  /*1ea0*/  ISETP.NE.AND P3, PT, R2, 0x1, PT ;  /* 0x000000010200780c */ /* 0x000fce0003f65270 */
[----:B------:R-:W2:Y:S08]  /*1eb0*/  LDC.64 R8, c[0x0][0xd10] ;  /* 0x00034400ff087b82 */ /* 0x000eb00000000a00 */
[----:B------:R-:W3:Y:S08]  /*1ec0*/  LDC R17, c[0x0][0xd20] ;  /* 0x00034800ff117b82 */ /* 0x000ef00000000800 */
[----:B------:R-:W4:Y:S01]  /*1ed0*/  LDC R18, c[0x0][0xd0c] ;  /* 0x00034300ff127b82 */ /* 0x000f220000000800 */
[----:B-1----:R-:W-:Y:S01]  /*1ee0*/  IMAD.HI.U32 R22, R0, R7, RZ ;  /* 0x0000000700167227 */ /* 0x002fe200078e00ff */
[----:B------:R-:W-:-:S06]  /*1ef0*/  ISETP.NE.AND P0, PT, R6, 0x1, PT ;  /* 0x000000010600780c */ /* 0x000fcc0003f05270 */
[----:B------:R-:W1:Y:S01]  /*1f00*/  LDC.64 R4, c[0x0][0xd28] ;  /* 0x00034a00ff047b82 */ /* 0x000e620000000a00 */
[----:B--2---:R-:W-:-:S04]  /*1f10*/  IMAD.HI.U32 R20, R3, R8, RZ ;  /* 0x0000000803147227 */ /* 0x004fc800078e00ff */
[----:B------:R-:W-:Y:S01]  /*1f20*/  IMAD.HI.U32 R24, R11, R8, RZ ;  /* 0x000000080b187227 */ /* 0x000fe200078e00ff */
[----:B------:R-:W-:Y:S02]  /*1f30*/  SHF.R.U32.HI R20, RZ, R9, R20 ;  /* 0x00000009ff147219 */ /* 0x000fe40000011614 */
[----:B---3--:R-:W-:Y:S01]  /*1f40*/  SHF.R.U32.HI R19, RZ, R17, R22 ;  /* 0x00000011ff137219 */ /* 0x008fe20000011616 */
[----:B------:R-:W-:Y:S01]  /*1f50*/  IMAD.HI.U32 R22, R10, R7, RZ ;  /* 0x000000070a167227 */ /* 0x000fe200078e00ff */
[----:B------:R-:W-:Y:S02]  /*1f60*/  SHF.R.U32.HI R24, RZ, R9, R24 ;  /* 0x00000009ff187219 */ /* 0x000fe40000011618 */
[----:B------:R-:W-:Y:S02]  /*1f70*/  SEL R19, R0, R19, !P0 ;  /* 0x0000001300137207 */ /* 0x000fe40004000000 */
[----:B------:R-:W-:Y:S02]  /*1f80*/  SHF.R.U32.HI R17, RZ, R17, R22 ;  /* 0x00000011ff117219 */ /* 0x000fe40000011616 */
[----:B----4-:R-:W-:-:S02]  /*1f90*/  ISETP.NE.AND P1, PT, R18, 0x1, PT ;  /* 0x000000011200780c */ /* 0x010fc40003f25270 */
[----:B------:R-:W-:Y:S02]  /*1fa0*/  SEL R17, R10, R17, !P0 ;  /* 0x000000110a117207 */ /* 0x000fe40004000000 */
[----:B------:R-:W-:Y:S02]  /*1fb0*/  SEL R21, R3, R20, !P1 ;  /* 0x0000001403157207 */ /* 0x000fe40004800000 */
[----:B------:R-:W-:Y:S01]  /*1fc0*/  SEL R7, R11, R24, !P1 ;  /* 0x000000180b077207 */ /* 0x000fe20004800000 */
[----:B-1----:R-:W-:Y:S01]  /*1fd0*/  IMAD.HI.U32 R20, R19, R4, RZ ;  /* 0x0000000413147227 */ /* 0x002fe200078e00ff */
[----:B------:R-:W-:-:S03]  /*1fe0*/  IADD3 R9, PT, PT, -R17, RZ, RZ ;  /* 0x000000ff11097210 */ /* 0x000fc60007ffe1ff */
[----:B------:R-:W-:Y:S01]  /*1ff0*/  IMAD.HI.U32 R8, R21, R4, RZ ;  /* 0x0000000415087227 */ /* 0x000fe200078e00ff */
[----:B------:R-:W-:-:S03]  /*2000*/  @P3 SHF.R.U32.HI R19, RZ, R5, R20 ;  /* 0x00000005ff133219 */ /* 0x000fc60000011614 */
[----:B------:R-:W-:Y:S01]  /*2010*/  IMAD R9, R6, R9, R10 ;  /* 0x0000000906097224 */ /* 0x000fe200078e020a */
        /* <DEDUP_REMOVED lines=12> */
[----:B------:R-:W-:-:S05]  /*20e0*/  @!P0 SEL R5, R7, R20, !P3 ;  /* 0x0000001407058207 */ /* 0x000fca0005800000 */
[--C-:B------:R-:W-:Y:S02]  /*20f0*/  @!P0 IMAD.IADD R8, R8, 0x1, -R5.reuse ;  /* 0x0000000108088824 */ /* 0x100fe400078e0a05 */
[----:B------:R-:W-:Y:S01]  /*2100*/  @!P0 IMAD R5, R4, R21, R5 ;  /* 0x0000001504058224 */ /* 0x000fe200078e0205 */
[----:B------:R-:W-:Y:S01]  /*2110*/  IADD3 R4, PT, PT, -R7, RZ, RZ ;  /* 0x000000ff07047210 */ /* 0x000fe20007ffe1ff */
[----:B------:R-:W-:Y:S02]  /*2120*/  @!P0 IMAD R17, R2, R8, R7 ;  /* 0x0000000802118224 */ /* 0x000fe400078e0207 */
[----:B------:R-:W-:Y:S02]  /*2130*/  @!P0 IMAD.MOV.U32 R7, RZ, RZ, R5 ;  /* 0x000000ffff078224 */ /* 0x000fe400078e0005 */
[----:B------:R-:W-:Y:S02]  /*2140*/  IMAD R4, R18, R4, R11 ;  /* 0x0000000412047224 */ /* 0x000fe400078e020b */
[----:B------:R-:W-:-:S02]  /*2150*/  IMAD R10, R17, R6, R9 ;  /* 0x00000006110a7224 */ /* 0x000fc400078e0209 */
[----:B------:R-:W-:Y:S02]  /*2160*/  IMAD R11, R7, R18, R4 ;  /* 0x00000012070b7224 */ /* 0x000fe400078e0204 */
.L_x_32:
[----:B------:R-:W1:Y:S02]  /*2170*/  LDCU UR7, c[0x0][0xd30] ;  /* 0x0001a600ff0777ac */ /* 0x000e640008000800 */
[----:B-1----:R-:W-:-:S09]  /*2180*/  UISETP.NE.AND UP0, UPT, UR7, 0x1, UPT ;  /* 0x000000010700788c */ /* 0x002fd2000bf05270 */
[----:B------:R-:W-:Y:S05]  /*2190*/  BRA.U UP0, `(.L_x_33) ;  /* 0x0000000100407547 */ /* 0x000fea000b800000 */
[----:B------:R-:W1:Y:S08]  /*21a0*/  LDC.64 R6, c[0x0][0xd10] ;  /* 0x00034400ff067b82 */ /* 0x000e700000000a00 */
[----:B------:R-:W2:Y:S08]  /*21b0*/  LDC.64 R4, c[0x0][0xd18] ;  /* 0x00034600ff047b82 */ /* 0x000eb00000000a00 */
[----:B------:R-:W3:Y:S08]  /*21c0*/  LDC R8, c[0x0][0xd20] ;  /* 0x00034800ff087b82 */ /* 0x000ef00000000800 */
[----:B------:R-:W4:Y:S01]  /*21d0*/  LDC R18, c[0x0][0xd0c] ;  /* 0x00034300ff127b82 */ /* 0x000f220000000800 */
[----:B-1----:R-:W-:-:S05]  /*21e0*/  IMAD.HI.U32 R6, R11, R6, RZ ;  /* 0x000000060b067227 */ /* 0x002fca00078e00ff */
[----:B------:R-:W-:Y:S01]  /*21f0*/  SHF.R.U32.HI R6, RZ, R7, R6 ;  /* 0x00000007ff067219 */ /* 0x000fe20000011606 */
[----:B--2---:R-:W-:Y:S01]  /*2200*/  IMAD.HI.U32 R5, R10, R5, RZ ;  /* 0x000000050a057227 */ /* 0x004fe200078e00ff */
[----:B------:R-:W-:-:S04]  /*2210*/  ISETP.NE.AND P0, PT, R4, 0x1, PT ;  /* 0x000000010400780c */ /* 0x000fc80003f05270 */
[----:B---3--:R-:W-:-:S04]  /*2220*/  SHF.R.U32.HI R5, RZ, R8, R5 ;  /* 0x00000008ff057219 */ /* 0x008fc80000011605 */
[----:B------:R-:W-:Y:S02]  /*2230*/  SEL R5, R10, R5, !P0 ;  /* 0x000000050a057207 */ /* 0x000fe40004000000 */
[----:B----4-:R-:W-:-:S04]  /*2240*/  ISETP.NE.AND P1, PT, R18, 0x1, PT ;  /* 0x000000011200780c */ /* 0x010fc80003f25270 */
[----:B------:R-:W-:-:S05]  /*2250*/  SEL R6, R11, R6, !P1 ;  /* 0x000000060b067207 */ /* 0x000fca0004800000 */
[----:B------:R-:W-:Y:S02]  /*2260*/  IMAD.IADD R7, R5, 0x1, -R6 ;  /* 0x0000000105077824 */ /* 0x000fe400078e0a06 */
[----:B------:R-:W-:Y:S02]  /*2270*/  IMAD.IADD R5, R6, 0x1, -R5 ;  /* 0x0000000106057824 */ /* 0x000fe400078e0a05 */
[----:B------:R-:W-:Y:S02]  /*2280*/  IMAD R11, R7, R18, R11 ;  /* 0x00000012070b7224 */ /* 0x000fe400078e020b */
[----:B------:R-:W-:-:S07]  /*2290*/  IMAD R10, R5, R4, R10 ;  /* 0x00000004050a7224 */ /* 0x000fce00078e020a */
.L_x_33:
[----:B------:R-:W-:Y:S01]  /*22a0*/  VIADD R15, R15, 0x1 ;  /* 0x000000010f0f7836 */ /* 0x000fe20000000000 */
[----:B------:R-:W-:Y:S01]  /*22b0*/  PLOP3.LUT P1, PT, PT, PT, PT, 0x80, 0x8 ;  /* 0x000000000008781c */ /* 0x000fe20003f2f070 */
[----:B------:R-:W-:Y:S02]  /*22c0*/  IMAD.IADD R4, R11, 0x1, R62 ;  /* 0x000000010b047824 */ /* 0x000fe400078e023e */
[----:B------:R-:W-:Y:S01]  /*22d0*/  IMAD.IADD R20, R10, 0x1, R51 ;  /* 0x000000010a147824 */ /* 0x000fe200078e0233 */
[C---:B------:R-:W-:Y:S02]  /*22e0*/  ISETP.NE.AND P0, PT, R15.reuse, 0x2, PT ;  /* 0x000000020f00780c */ /* 0x040fe40003f05270 */
[----:B------:R-:W-:Y:S02]  /*22f0*/  R2UR UR11, R4 ;  /* 0x00000000040b72ca */ /* 0x000fe400000e0000 */
[----:B------:R-:W-:Y:S02]  /*2300*/  SEL R5, RZ, 0x1, P0 ;  /* 0x00000001ff057807 */ /* 0x000fe40000000000 */
[----:B------:R-:W-:-:S02]  /*2310*/  SEL R15, R15, RZ, P0 ;  /* 0x000000ff0f0f7207 */ /* 0x000fc40000000000 */
[----:B------:R-:W-:Y:S01]  /*2320*/  LOP3.LUT R14, R14, R5, RZ, 0x3c, !PT ;  /* 0x000000050e0e7212 */ /* 0x000fe200078e3cff */
[----:B------:R-:W-:Y:S08]  /*2330*/  @P2 BRA `(.L_x_34) ;  /* 0xfffffff400282947 */ /* 0x000ff0000383ffff */
[----:B------:R-:W-:Y:S01]  /*2340*/  UIADD3 UR5, UPT, UPT, UR5, 0x50, URZ ;  /* 0x0000005005057890 */ /* 0x000fe2000fffe0ff */
[----:B------:R-:W-:-:S03]  /*2350*/  SHF.L.U32 R3, R16, 0x1f, RZ ;  /* 0x0000001f10037819 */ /* 0x000fc600000006ff */
[----:B------:R-:W-:-:S09]  /*2360*/  ULEA UR4, UR14, UR5, 0x3 ;  /* 0x000000050e047291 */ /* 0x000fd2000f8e18ff */
[----:B------:R-:W1:Y:S02]  /*2370*/  SYNCS.PHASECHK.TRANS64.TRYWAIT P0, [UR4], R3 ;  /* 0x00000003ff0075a7 */ /* 0x000e640008001104 */
[----:B-1----:R-:W-:Y:S05]  /*2380*/  @!P0 BRA `(.L_x_35) ;  /* 0x00000068001c8947 */ /* 0x002fea0003800000 */
.L_x_139:
[----:B------:R-:W-:-:S04]  /*2390*/  UIADD3 UR6, UPT, UPT, UR14, 0x1, URZ ;  /* 0x000000010e067890 */ /* 0x000fc8000fffe0ff */
[----:B------:R-:W-:-:S04]  /*23a0*/  UISETP.NE.AND UP0, UPT, UR6, 0xa, UPT ;  /* 0x0000000a0600788c */ /* 0x000fc8000bf05270 */
[----:B------:R-:W-:Y:S02]  /*23b0*/  USEL UR7, URZ, 0x1, UP0 ;  /* 0x00000001ff077887 */ /* 0x000fe40008000000 */
[----:B------:R-:W-:-:S04]  /*23c0*/  USEL UR6, UR6, URZ, UP0 ;  /* 0x000000ff06067287 */ /* 0x000fc80008000000 */
[----:B------:R-:W-:Y:S01]  /*23d0*/  ULEA UR4, UR6, UR5, 0x3 ;  /* 0x0000000506047291 */ /* 0x000fe2000f8e18ff */
[----:B------:R-:W-:-:S04]  /*23e0*/  LOP3.LUT R2, R16, UR7, RZ, 0x3c, !PT ;  /* 0x0000000710027c12 */ /* 0x000fc8000f8e3cff */
[----:B-1----:R-:W-:-:S04]  /*23f0*/  SHF.L.U32 R3, R2, 0x1f, RZ ;  /* 0x0000001f02037819 */ /* 0x002fc800000006ff */
[----:B------:R-:W1:Y:S02]  /*2400*/  SYNCS.PHASECHK.TRANS64.TRYWAIT P0, [UR4], R3 ;  /* 0x00000003ff0075a7 */ /* 0x000e640008001104 */
[----:B-1----:R-:W-:Y:S05]  /*2410*/  @!P0 BRA `(.L_x_36) ;  /* 0x0000006800108947 */ /* 0x002fea0003800000 */
.L_x_141:
        /* <DEDUP_REMOVED lines=9> */
.L_x_143:
        /* <DEDUP_REMOVED lines=9> */
.L_x_145:
        /* <DEDUP_REMOVED lines=9> */
.L_x_147:
        /* <DEDUP_REMOVED lines=9> */
.L_x_149:
        /* <DEDUP_REMOVED lines=9> */
.L_x_151:
        /* <DEDUP_REMOVED lines=9> */
.L_x_153:
        /* <DEDUP_REMOVED lines=9> */
.L_x_155:
[----:B------:R-:W-:-:S04]  /*2810*/  UIADD3 UR6, UPT, UPT, UR6, 0x1, URZ ;  /* 0x0000000106067890 */ /* 0x000fc8000fffe0ff */
[----:B------:R-:W-:-:S04]  /*2820*/  UISETP.NE.AND UP0, UPT, UR6, 0xa, UPT ;  /* 0x0000000a0600788c */ /* 0x000fc8000bf05270 */
[----:B------:R-:W-:Y:S02]  /*2830*/  USEL UR4, URZ, 0x1, UP0 ;  /* 0x00000001ff047887 */ /* 0x000fe40008000000 */
[----:B------:R-:W-:-:S04]  /*2840*/  USEL UR6, UR6, URZ, UP0 ;  /* 0x000000ff06067287 */ /* 0x000fc80008000000 */
[----:B------:R-:W-:Y:S01]  /*2850*/  ULEA UR6, UR6, UR5, 0x3 ;  /* 0x0000000506067291 */ /* 0x000fe2000f8e18ff */
[----:B-1----:R-:W-:-:S04]  /*2860*/  LOP3.LUT R3, R2, UR4, RZ, 0x3c, !PT ;  /* 0x0000000402037c12 */ /* 0x002fc8000f8e3cff */
[----:B------:R-:W-:Y:S01]  /*2870*/  SHF.L.U32 R3, R3, 0x1f, RZ ;  /* 0x0000001f03037819 */ /* 0x000fe200000006ff */
[----:B------:R-:W-:-:S07]  /*2880*/  IMAD.U32 R0, RZ, RZ, UR6 ;  /* 0x00000006ff007e24 */ /* 0x000fce000f8e00ff */
.L_x_44:
[----:B-1----:R1:W2:Y:S02]  /*2890*/  SYNCS.PHASECHK.TRANS64.TRYWAIT P0, [R0+URZ], R3 ;  /* 0x00000003000075a7 */ /* 0x0022a400080011ff */
[----:B--2---:R-:W-:Y:S05]  /*28a0*/  @!P0 NANOSLEEP.SYNCS 0x989680 ;  /* 0x009896800000895d */ /* 0x004fea0003900000 */
[----:B------:R-:W2:Y:S02]  /*28b0*/  @!P0 SYNCS.PHASECHK.TRANS64 P0, [R0+URZ], R3 ;  /* 0x00000003000085a7 */ /* 0x000ea400080010ff */
[----:B--2-4-:R-:W-:Y:S05]  /*28c0*/  @P0 EXIT ;  /* 0x000000000000094d */ /* 0x014fea0003800000 */
[----:B------:R-:W-:Y:S05]  /*28d0*/  BRA `(.L_x_44) ;  /* 0xfffffffc00ec7947 */ /* 0x000fea000383ffff */
.L_x_23:
[----:B------:R-:W-:-:S04]  /*28e0*/  UISETP.NE.AND UP1, UPT, UR37, URZ, UPT ;  /* 0x000000ff2500728c */ /* 0x000fc8000bf25270 */
[----:B------:R-:W-:-:S09]  /*28f0*/  UISETP.NE.OR UP1, UPT, UR8, 0x1, UP1 ;  /* 0x000000010800788c */ /* 0x000fd20008f25670 */
[----:B------:R-:W-:Y:S05]  /*2900*/  BRA.U UP1, `(.L_x_45) ;  /* 0x0000000501487547 */ /* 0x000fea000b800000 */
[----:B------:R-:W-:Y:S01]  /*2910*/  ISETP.GE.U32.AND P2, PT, R3, 0x2, PT ;  /* 0x000000020300780c */ /* 0x000fe20003f46070 */
[----:B------:R-:W-:Y:S01]  /*2920*/  IMAD.MOV.U32 R12, RZ, RZ, 0x1 ;  /* 0x00000001ff0c7424 */ /* 0x000fe200078e00ff */
[----:B------:R-:W-:Y:S02]  /*2930*/  CS2R R10, SRZ ;  /* 0x00000000000a7805 */ /* 0x000fe4000001ff00 */
[----:B------:R-:W-:Y:S01]  /*2940*/  CS2R R8, SRZ ;  /* 0x0000000000087805 */ /* 0x000fe2000001ff00 */
[----:B------:R-:W-:Y:S01]  /*2950*/  UMOV UR4, 0x400 ;  /* 0x0000040000047882 */ /* 0x000fe20000000000 */
[----:B------:R-:W-:Y:S01]  /*2960*/  UMOV UR6, URZ ;  /* 0x000000ff00067c82 */ /* 0x000fe20008000000 */
[----:B------:R-:W-:-:S12]  /*2970*/  ULEA UR37, UR37, UR4, 0x18 ;  /* 0x0000000425257291 */ /* 0x000fd8000f8ec0ff */
.L_x_49:
[----:B------:R-:W-:Y:S02]  /*2980*/  LEA R0, R8, UR37, 0x3 ;  /* 0x0000002508007c11 */ /* 0x000fe4000f8e18ff */
[----:B------:R-:W-:-:S03]  /*2990*/  SHF.L.U32 R5, R9, 0x1f, RZ ;  /* 0x0000001f09057819 */ /* 0x000fc600000006ff */
[----:B------:R-:W-:Y:S01]  /*29a0*/  VIADD R4, R0, 0x140 ;  /* 0x0000014000047836 */ /* 0x000fe20000000000 */
[----:B------:R-:W1:Y:S02]  /*29b0*/  SYNCS.PHASECHK.TRANS64.TRYWAIT P0, [R0+URZ+0x130], R5 ;  /* 0x00013005000075a7 */ /* 0x000e6400080011ff */
[----:B-1----:R-:W-:Y:S05]  /*29c0*/  @!P0 BRA `(.L_x_46) ;  /* 0x0000006400648947 */ /* 0x002fea0003800000 */
.L_x_156:
[----:B------:R-:W-:Y:S01]  /*29d0*/  ULEA UR5, UR6, UR37, 0x3 ;  /* 0x0000002506057291 */ /* 0x000fe2000f8e18ff */
[----:B------:R-:W-:Y:S01]  /*29e0*/  PRMT R4, RZ, 0x654, R4 ;  /* 0x00000654ff047816 */ /* 0x000fe20000000004 */
[----:B-1----:R-:W-:Y:S01]  /*29f0*/  @!P2 IMAD.MOV.U32 R5, RZ, RZ, 0x10 ;  /* 0x00000010ff05a424 */ /* 0x002fe200078e00ff */
[----:B------:R-:W-:Y:S01]  /*2a00*/  SHF.L.U32 R7, R12, 0x1f, RZ ;  /* 0x0000001f0c077819 */ /* 0x000fe200000006ff */
[----:B------:R-:W-:Y:S01]  /*2a10*/  UIADD3 UR4, UPT, UPT, UR5, 0xf0, URZ ;  /* 0x000000f005047890 */ /* 0x000fe2000fffe0ff */
[----:B------:R1:W-:Y:S05]  /*2a20*/  SYNCS.ARRIVE.TRANS64.RED.A1T0 RZ, [R4+URZ], RZ ;  /* 0x000000ff04ff79a7 */ /* 0x0003ea00081004ff */
[----:B------:R-:W-:Y:S01]  /*2a30*/  IMAD.U32 R0, RZ, RZ, UR4 ;  /* 0x00000004ff007e24 */ /* 0x000fe2000f8e00ff */
[----:B------:R-:W2:Y:S04]  /*2a40*/  SYNCS.PHASECHK.TRANS64.TRYWAIT P0, [UR5+0x100], R7 ;  /* 0x00010007ff0075a7 */ /* 0x000ea80008001105 */
[----:B------:R-:W-:Y:S01]  /*2a50*/  PRMT R13, R3, 0x654, R0 ;  /* 0x00000654030d7816 */ /* 0x000fe20000000000 */
[----:B-12---:R-:W-:Y:S06]  /*2a60*/  @!P0 BRA `(.L_x_47) ;  /* 0x0000006400508947 */ /* 0x006fec0003800000 */
.L_x_158:
[----:B------:R-:W-:Y:S01]  /*2a70*/  ULEA UR4, UR6, UR37, 0x4 ;  /* 0x0000002506047291 */ /* 0x000fe2000f8e20ff */
[----:B---3--:R-:W-:Y:S01]  /*2a80*/  SEL R2, R13, R2, !P2 ;  /* 0x000000020d027207 */ /* 0x008fe20005000000 */
[----:B------:R-:W-:Y:S01]  /*2a90*/  UIADD3 UR5, UPT, UPT, UR5, 0xf0, URZ ;  /* 0x000000f005057890 */ /* 0x000fe2000fffe0ff */
[----:B-1----:R-:W-:Y:S01]  /*2aa0*/  LEA R0, R11, UR37, 0x3 ;  /* 0x000000250b007c11 */ /* 0x002fe2000f8e18ff */
[----:B------:R-:W-:Y:S01]  /*2ab0*/  UIADD3 UR4, UPT, UPT, UR4, 0x160, URZ ;  /* 0x0000016004047890 */ /* 0x000fe2000fffe0ff */
[----:B------:R1:W-:Y:S01]  /*2ac0*/  @!P2 SYNCS.ARRIVE.TRANS64.RED RZ, [R2+URZ], R5 ;  /* 0x0000000502ffa9a7 */ /* 0x0003e200080004ff */
[----:B------:R-:W-:Y:S01]  /*2ad0*/  UIADD3 UR6, UPT, UPT, UR6, 0x1, URZ ;  /* 0x0000000106067890 */ /* 0x000fe2000fffe0ff */
[----:B------:R-:W-:-:S03]  /*2ae0*/  VIADD R8, R8, 0x1 ;  /* 0x0000000108087836 */ /* 0x000fc60000000000 */
[----:B------:R-:W-:Y:S02]  /*2af0*/  UISETP.NE.AND UP0, UPT, UR6, 0x2, UPT ;  /* 0x000000020600788c */ /* 0x000fe4000bf05270 */
[----:B------:R-:W-:Y:S01]  /*2b00*/  ISETP.NE.AND P0, PT, R8, 0x2, PT ;  /* 0x000000020800780c */ /* 0x000fe20003f05270 */
[----:B------:R-:W-:Y:S06]  /*2b10*/  UGETNEXTWORKID.BROADCAST [UR4], [UR5] ;  /* 0x00000000040073ca */ /* 0x000fec0008000100 */
[----:B------:R-:W-:Y:S02]  /*2b20*/  USEL UR4, URZ, 0x1, UP0 ;  /* 0x00000001ff047887 */ /* 0x000fe40008000000 */
[----:B------:R-:W-:-:S04]  /*2b30*/  USEL UR6, UR6, URZ, UP0 ;  /* 0x000000ff06067287 */ /* 0x000fc80008000000 */
[----:B------:R-:W-:Y:S02]  /*2b40*/  LOP3.LUT R12, R12, UR4, RZ, 0x3c, !PT ;  /* 0x000000040c0c7c12 */ /* 0x000fe4000f8e3cff */
[----:B-1----:R-:W-:-:S04]  /*2b50*/  SHF.L.U32 R5, R10, 0x1f, RZ ;  /* 0x0000001f0a057819 */ /* 0x002fc800000006ff */
[----:B------:R-:W1:Y:S02]  /*2b60*/  SYNCS.PHASECHK.TRANS64.TRYWAIT P1, [R0+URZ+0xf0], R5 ;  /* 0x0000f005000075a7 */ /* 0x000e6400080211ff */
[----:B-1----:R-:W-:Y:S05]  /*2b70*/  @!P1 BRA `(.L_x_48) ;  /* 0x0000006400249947 */ /* 0x002fea0003800000 */
.L_x_159:
[C---:B------:R-:W-:Y:S01]  /*2b80*/  LEA R4, R11.reuse, UR37, 0x4 ;  /* 0x000000250b047c11 */ /* 0x040fe2000f8e20ff */
[----:B-1----:R-:W-:Y:S01]  /*2b90*/  VIADD R0, R0, 0x100 ;  /* 0x0000010000007836 */ /* 0x002fe20000000000 */
[----:B------:R-:W-:Y:S01]  /*2ba0*/  SEL R8, R8, RZ, P0 ;  /* 0x000000ff08087207 */ /* 0x000fe20000000000 */
[----:B------:R-:W-:-:S03]  /*2bb0*/  VIADD R11, R11, 0x1 ;  /* 0x000000010b0b7836 */ /* 0x000fc60000000000 */
[----:B------:R-:W1:Y:S01]  /*2bc0*/  LDS.128 R4, [R4+0x160] ;  /* 0x0001600004047984 */ /* 0x000e620000000c00 */
[----:B------:R-:W-:Y:S02]  /*2bd0*/  PRMT R0, RZ, 0x654, R0 ;  /* 0x00000654ff007816 */ /* 0x000fe40000000000 */
[C---:B------:R-:W-:Y:S01]  /*2be0*/  ISETP.NE.AND P1, PT, R11.reuse, 0x2, PT ;  /* 0x000000020b00780c */ /* 0x040fe20003f25270 */
[----:B------:R-:W-:Y:S01]  /*2bf0*/  @!PT LDS RZ, [RZ] ;  /* 0x00000000fffff984 */ /* 0x000fe20000000800 */
[----:B------:R-:W-:Y:S01]  /*2c00*/  @!PT LDS RZ, [RZ] ;  /* 0x00000000fffff984 */ /* 0x000fe20000000800 */
[----:B------:R-:W-:Y:S01]  /*2c10*/  @!PT LDS RZ, [RZ] ;  /* 0x00000000fffff984 */ /* 0x000fe20000000800 */
[----:B------:R-:W-:Y:S01]  /*2c20*/  @!PT LDS RZ, [RZ] ;  /* 0x00000000fffff984 */ /* 0x000fe20000000800 */
[----:B------:R2:W-:Y:S06]  /*2c30*/  MEMBAR.ALL.CTA ;  /* 0x0000000000007992 */ /* 0x0005ec0000008000 */
[----:B--2---:R-:W2:Y:S01]  /*2c40*/  FENCE.VIEW.ASYNC.S ;  /* 0x00000000000073c6 */ /* 0x004ea20000000000 */
[----:B------:R-:W-:Y:S01]  /*2c50*/  SEL R11, R11, RZ, P1 ;  /* 0x000000ff0b0b7207 */ /* 0x000fe20000800000 */
[----:B--2---:R2:W-:Y:S01]  /*2c60*/  SYNCS.ARRIVE.TRANS64.RED.A1T0 RZ, [R0+URZ], RZ ;  /* 0x000000ff00ff79a7 */ /* 0x0045e200081004ff */
[----:B-1----:R-:W-:-:S02]  /*2c70*/  LOP3.LUT P3, RZ, R6, 0x1, RZ, 0xc0, !PT ;  /* 0x0000000106ff7812 */ /* 0x002fc4000786c0ff */
[----:B------:R-:W-:-:S04]  /*2c80*/  SEL R5, RZ, 0x1, P1 ;  /* 0x00000001ff057807 */ /* 0x000fc80000800000 */
[----:B------:R-:W-:Y:S02]  /*2c90*/  LOP3.LUT R10, R10, R5, RZ, 0x3c, !PT ;  /* 0x000000050a0a7212 */ /* 0x000fe400078e3cff */
[----:B--2---:R-:W-:-:S04]  /*2ca0*/  SEL R0, RZ, 0x1, P0 ;  /* 0x00000001ff007807 */ /* 0x004fc80000000000 */
[----:B------:R-:W-:Y:S01]  /*2cb0*/  LOP3.LUT R9, R9, R0, RZ, 0x3c, !PT ;  /* 0x0000000009097212 */ /* 0x000fe200078e3cff */
[----:B------:R-:W-:Y:S06]  /*2cc0*/  @P3 BRA `(.L_x_49) ;  /* 0xfffffffc002c3947 */ /* 0x000fec000383ffff */
[----:B------:R-:W-:Y:S01]  /*2cd0*/  ULEA UR5, UR6, UR37, 0x3 ;  /* 0x0000002506057291 */ /* 0x000fe2000f8e18ff */
[----:B------:R-:W-:-:S08]  /*2ce0*/  SHF.L.U32 R3, R12, 0x1f, RZ ;  /* 0x0000001f0c037819 */ /* 0x000fd000000006ff */
[----:B------:R-:W1:Y:S02]  /*2cf0*/  SYNCS.PHASECHK.TRANS64 P0, [UR5+0x100], R3 ;  /* 0x00010003ff0075a7 */ /* 0x000e640008001005 */
[----:B-1----:R-:W-:Y:S05]  /*2d00*/  @P0 BRA `(.L_x_50) ;  /* 0x0000000000080947 */ /* 0x002fea0003800000 */
[----:B------:R-:W1:Y:S02]  /*2d10*/  SYNCS.PHASECHK.TRANS64.TRYWAIT P0, [UR5+0x100], R3 ;  /* 0x00010003ff0075a7 */ /* 0x000e640008001105 */
[----:B-1----:R-:W-:Y:S05]  /*2d20*/  @!P0 BRA `(.L_x_51) ;  /* 0x0000006000cc8947 */ /* 0x002fea0003800000 */
.L_x_50:
[----:B------:R-:W-:-:S04]  /*2d30*/  UIADD3 UR4, UPT, UPT, UR6, 0x1, URZ ;  /* 0x0000000106047890 */ /* 0x000fc8000fffe0ff */
[----:B------:R-:W-:-:S04]  /*2d40*/  UISETP.NE.AND UP0, UPT, UR4, 0x2, UPT ;  /* 0x000000020400788c */ /* 0x000fc8000bf05270 */
[----:B------:R-:W-:Y:S02]  /*2d50*/  USEL UR7, URZ, 0x1, UP0 ;  /* 0x00000001ff077887 */ /* 0x000fe40008000000 */
[----:B------:R-:W-:-:S04]  /*2d60*/  USEL UR4, UR4, URZ, UP0 ;  /* 0x000000ff04047287 */ /* 0x000fc80008000000 */
[----:B------:R-:W-:Y:S01]  /*2d70*/  ULEA UR4, UR4, UR37, 0x3 ;  /* 0x0000002504047291 */ /* 0x000fe2000f8e18ff */
[----:B-1----:R-:W-:-:S04]  /*2d80*/  LOP3.LUT R3, R12, UR7, RZ, 0x3c, !PT ;  /* 0x000000070c037c12 */ /* 0x002fc8000f8e3cff */
[----:B------:R-:W-:-:S04]  /*2d90*/  SHF.L.U32 R0, R3, 0x1f, RZ ;  /* 0x0000001f03007819 */ /* 0x000fc800000006ff */
[----:B------:R-:W1:Y:S02]  /*2da0*/  SYNCS.PHASECHK.TRANS64 P0, [UR4+0x100], R0 ;  /* 0x00010000ff0075a7 */ /* 0x000e640008001004 */
[----:B-1----:R-:W-:Y:S05]  /*2db0*/  @P0 EXIT ;  /* 0x000000000000094d */ /* 0x002fea0003800000 */
[----:B------:R-:W-:Y:S02]  /*2dc0*/  SHF.L.U32 R3, R3, 0x1f, RZ ;  /* 0x0000001f03037819 */ /* 0x000fe400000006ff */
[----:B------:R-:W-:-:S07]  /*2dd0*/  MOV R0, UR4 ;  /* 0x0000000400007c02 */ /* 0x000fce0008000f00 */
.L_x_52:
[----:B-1----:R1:W2:Y:S02]  /*2de0*/  SYNCS.PHASECHK.TRANS64.TRYWAIT P0, [R0+URZ+0x100], R3 ;  /* 0x00010003000075a7 */ /* 0x0022a400080011ff */
[----:B--2---:R-:W-:Y:S05]  /*2df0*/  @!P0 NANOSLEEP.SYNCS 0x989680 ;  /* 0x009896800000895d */ /* 0x004fea0003900000 */
[----:B------:R-:W2:Y:S02]  /*2e00*/  @!P0 SYNCS.PHASECHK.TRANS64 P0, [R0+URZ+0x100], R3 ;  /* 0x00010003000085a7 */ /* 0x000ea400080010ff */
[----:B--2---:R-:W-:Y:S05]  /*2e10*/  @P0 EXIT ;  /* 0x000000000000094d */ /* 0x004fea0003800000 */
[----:B------:R-:W-:Y:S05]  /*2e20*/  BRA `(.L_x_52) ;  /* 0xfffffffc00ec7947 */ /* 0x000fea000383ffff */
.L_x_45:
[----:B------:R-:W-:Y:S05]  /*2e30*/  BRA.U UP4, `(.L_x_53) ;  /* 0x0000000d04a47547 */ /* 0x000fea000b800000 */
[----:B------:R-:W-:Y:S01]  /*2e40*/  UMOV UR4, 0x40 ;  /* 0x0000004000047882 */ /* 0x000fe20000000000 */
[----:B------:R-:W-:Y:S01]  /*2e50*/  NOP ;  /* 0x0000000000007918 */ /* 0x000fe20000000000 */
[----:B------:R-:W-:Y:S01]  /*2e60*/  ULEA UR4, UR37, UR4, 0x18 ;  /* 0x0000000425047291 */ /* 0x000fe2000f8ec0ff */
[----:B------:R-:W-:Y:S02]  /*2e70*/  UMOV UR5, 0x400 ;  /* 0x0000040000057882 */ /* 0x000fe40000000000 */
[----:B------:R-:W-:-:S06]  /*2e80*/  ULEA UR37, UR37, UR5, 0x18 ;  /* 0x0000000525257291 */ /* 0x000fcc000f8ec0ff */
[----:B---3--:R-:W1:Y:S02]  /*2e90*/  LDS.U8 R2, [UR4+0x1c] ;  /* 0x00001c04ff027984 */ /* 0x008e640008000000 */
[----:B-1----:R-:W-:-:S13]  /*2ea0*/  ISETP.NE.AND P0, PT, R2, RZ, PT ;  /* 0x000000ff0200720c */ /* 0x002fda0003f05270 */
[----:B------:R-:W-:Y:S05]  /*2eb0*/  @P0 BRA `(.L_x_54) ;  /* 0x0000000000580947 */ /* 0x000fea0003800000 */
[----:B------:R-:W-:-:S13]  /*2ec0*/  ELECT P0, URZ, PT ;  /* 0x0000000000ff782f */ /* 0x000fda0003800000 */
[----:B------:R-:W-:Y:S05]  /*2ed0*/  @!P0 BRA `(.L_x_55) ;  /* 0x0000000000608947 */ /* 0x000fea0003800000 */
[----:B------:R-:W-:Y:S01]  /*2ee0*/  UMOV UR5, 0x10 ;  /* 0x0000001000057882 */ /* 0x000fe20000000000 */
[----:B------:R-:W-:Y:S01]  /*2ef0*/  HFMA2 R2, -RZ, RZ, 0, 5.9604644775390625e-08 ;  /* 0x00000001ff027431 */ /* 0x000fe200000001ff */
[----:B------:R-:W-:-:S03]  /*2f00*/  MOV R3, 0xffff ;  /* 0x0000ffff00037802 */ /* 0x000fc60000000f00 */
[----:B------:R-:W-:Y:S04]  /*2f10*/  DEPBAR.LE SB1, 0x36 ;  /* 0x00009d800000791a */ /* 0x000fe80000000000 */
[----:B------:R-:W1:Y:S02]  /*2f20*/  UTCATOMSWS.FIND_AND_SET.ALIGN UP0, UR5, UR5 ;  /* 0x00000005000575e3 */ /* 0x000e640008000800 */
[----:B-1----:R-:W-:Y:S01]  /*2f30*/  MOV R4, UR5 ;  /* 0x0000000500047c02 */ /* 0x002fe20008000f00 */
[----:B------:R-:W-:Y:S06]  /*2f40*/  BRA.U UP0, `(.L_x_56) ;  /* 0x0000000100187547 */ /* 0x000fec000b800000 */
.L_x_57:
[----:B------:R-:W-:Y:S05]  /*2f50*/  NANOSLEEP 0x64 ;  /* 0x000000640000795d */ /* 0x000fea0003800000 */
[----:B------:R-:W-:-:S05]  /*2f60*/  UMOV UR5, 0x10 ;  /* 0x0000001000057882 */ /* 0x000fca0000000000 */
[----:B------:R-:W-:Y:S04]  /*2f70*/  DEPBAR.LE SB1, 0x36 ;  /* 0x00009d800000791a */ /* 0x000fe80000000000 */
[----:B------:R-:W1:Y:S02]  /*2f80*/  UTCATOMSWS.FIND_AND_SET.ALIGN UP0, UR5, UR5 ;  /* 0x00000005000575e3 */ /* 0x000e640008000800 */
[----:B-1----:R-:W-:Y:S01]  /*2f90*/  MOV R4, UR5 ;  /* 0x0000000500047c02 */ /* 0x002fe20008000f00 */
[----:B------:R-:W-:Y:S05]  /*2fa0*/  BRA.U !UP0, `(.L_x_57) ;  /* 0xfffffffd08e87547 */ /* 0x000fea000b83ffff */
.L_x_56:
[-C--:B------:R-:W-:Y:S02]  /*2fb0*/  SHF.L.U32 R3, R3, R4.reuse, RZ ;  /* 0x0000000403037219 */ /* 0x080fe400000006ff */
[----:B------:R-:W-:Y:S01]  /*2fc0*/  SHF.L.U32 R2, R2, R4, RZ ;  /* 0x0000000402027219 */ /* 0x000fe200000006ff */
[----:B------:R-:W-:Y:S02]  /*2fd0*/  IMAD.SHL.U32 R4, R4, 0x20, RZ ;  /* 0x0000002004047824 */ /* 0x000fe400078e00ff */
[----:B------:R1:W-:Y:S04]  /*2fe0*/  ATOMS.OR RZ, [UR4+0x14], R3 ;  /* 0x00001403ffff798c */ /* 0x0003e8000b000004 */
[----:B------:R1:W-:Y:S04]  /*2ff0*/  ATOMS.OR RZ, [UR4+0x18], R2 ;  /* 0x00001802ffff798c */ /* 0x0003e8000b000004 */
[----:B------:R1:W-:Y:S01]  /*3000*/  STS [UR37+0x180], R4 ;  /* 0x00018004ff007988 */ /* 0x0003e20008000825 */
[----:B------:R-:W-:Y:S05]  /*3010*/  BRA `(.L_x_55) ;  /* 0x0000000000107947 */ /* 0x000fea0003800000 */
.L_x_54:
[----:B------:R-:W-:-:S05]  /*3020*/  MOV R2, 0xffffffff ;  /* 0xffffffff00027802 */ /* 0x000fca0000000f00 */
[----:B------:R1:W-:Y:S02]  /*3030*/  STS [UR37+0x180], R2 ;  /* 0x00018002ff007988 */ /* 0x0003e40008000825 */
[----:B-1----:R-:W-:Y:S02]  /*3040*/  MOV R2, 0x3060 ;  /* 0x0000306000027802 */ /* 0x002fe40000000f00 */
[----:B-----5:R-:W-:Y:S05]  /*3050*/  CALL.REL.NOINC `($__internal_1_$__cuda_sm10x_tcgen05_guardrail_trap_phase_invalid_during_alloc) ;  /* 0x0000006400e87944 */ /* 0x020fea0003c00000 */
.L_x_55:
[----:B------:R-:W-:Y:S05]  /*3060*/  WARPSYNC.ALL ;  /* 0x0000000000007948 */ /* 0x000fea0003800000 */
[----:B------:R-:W2:Y:S01]  /*3070*/  S2UR UR4, SR_CgaCtaId ;  /* 0x00000000000479c3 */ /* 0x000ea20000008800 */
[----:B------:R-:W-:Y:S01]  /*3080*/  UMOV UR5, 0x400 ;  /* 0x0000040000057882 */ /* 0x000fe20000000000 */
[----:B------:R-:W-:-:S06]  /*3090*/  NOP ;  /* 0x0000000000007918 */ /* 0x000fcc0000000000 */
[----:B------:R-:W-:Y:S06]  /*30a0*/  BAR.ARV 0x6, 0xa0 ;  /* 0x0182800000007b1d */ /* 0x000fec0000002000 */
[----:B------:R-:W3:Y:S01]  /*30b0*/  LDCU UR6, c[0x0][0x38c] ;  /* 0x00007180ff0677ac */ /* 0x000ee20008000800 */
[----:B------:R-:W-:Y:S01]  /*30c0*/  LOP3.LUT R0, R0, 0xffff, RZ, 0xc0, !PT ;  /* 0x0000ffff00007812 */ /* 0x000fe200078ec0ff */
[----:B------:R-:W-:Y:S01]  /*30d0*/  IMAD.MOV.U32 R11, RZ, RZ, 0x1 ;  /* 0x00000001ff0b7424 */ /* 0x000fe200078e00ff */
[----:B------:R-:W-:Y:S01]  /*30e0*/  CS2R R8, SRZ ;  /* 0x0000000000087805 */ /* 0x000fe2000001ff00 */
[----:B------:R-:W-:Y:S01]  /*30f0*/  UISETP.LT.AND UP0, UPT, UR23, 0x1, UPT ;  /* 0x000000011700788c */ /* 0x000fe2000bf01270 */
[----:B------:R-:W-:Y:S01]  /*3100*/  R2UR UR9, R0 ;  /* 0x00000000000972ca */ /* 0x000fe200000e0000 */
[----:B------:R-:W-:Y:S01]  /*3110*/  IMAD.MOV.U32 R10, RZ, RZ, RZ ;  /* 0x000000ffff0a7224 */ /* 0x000fe200078e00ff */
[----:B------:R-:W-:Y:S01]  /*3120*/  UMOV UR22, URZ ;  /* 0x000000ff00167c82 */ /* 0x000fe20008000000 */
[----:B------:R-:W-:-:S02]  /*3130*/  USEL UR10, UR23, 0x1, !UP0 ;  /* 0x00000001170a7887 */ /* 0x000fc4000c000000 */
[----:B--2---:R-:W-:Y:S02]  /*3140*/  ULEA UR4, UR4, UR5, 0x18 ;  /* 0x0000000504047291 */ /* 0x004fe4000f8ec0ff */
[----:B------:R-:W-:Y:S02]  /*3150*/  UIADD3 UR10, UPT, UPT, -UR10, URZ, URZ ;  /* 0x000000ff0a0a7290 */ /* 0x000fe4000fffe1ff */
[----:B------:R-:W-:Y:S02]  /*3160*/  UIADD3 UR11, UPT, UPT, UR4, 0x8400, URZ ;  /* 0x00008400040b7890 */ /* 0x000fe4000fffe0ff */
[----:B------:R-:W-:Y:S02]  /*3170*/  UIADD3 UR12, UPT, UPT, UR4, 0x1c400, URZ ;  /* 0x0001c400040c7890 */ /* 0x000fe4000fffe0ff */
[----:B------:R-:W-:Y:S01]  /*3180*/  UIADD3 UR13, UPT, UPT, UR4, 0x30400, URZ ;  /* 0x00030400040d7890 */ /* 0x000fe2000fffe0ff */
[----:B-1----:R-:W1:Y:S01]  /*3190*/  LDS R2, [UR4+0x180] ;  /* 0x00018004ff027984 */ /* 0x002e620008000800 */
[----:B------:R-:W-:-:S02]  /*31a0*/  USHF.R.U32.HI UR11, URZ, 0x4, UR11 ;  /* 0x00000004ff0b7899 */ /* 0x000fc4000801160b */
[----:B------:R-:W-:Y:S02]  /*31b0*/  USHF.R.U32.HI UR12, URZ, 0x4, UR12 ;  /* 0x00000004ff0c7899 */ /* 0x000fe4000801160c */
[----:B------:R-:W-:Y:S02]  /*31c0*/  USHF.R.U32.HI UR13, URZ, 0x4, UR13 ;  /* 0x00000004ff0d7899 */ /* 0x000fe4000801160d */
[----:B------:R-:W-:Y:S02]  /*31d0*/  ULOP3.LUT UR11, UR11, 0x3fff, URZ, 0xc0, !UPT ;  /* 0x00003fff0b0b7892 */ /* 0x000fe4000f8ec0ff */
[----:B------:R-:W-:Y:S02]  /*31e0*/  ULOP3.LUT UR12, UR12, 0x3fff, URZ, 0xc0, !UPT ;  /* 0x00003fff0c0c7892 */ /* 0x000fe4000f8ec0ff */
[----:B------:R-:W-:Y:S02]  /*31f0*/  ULOP3.LUT UR13, UR13, 0x3fff, URZ, 0xc0, !UPT ;  /* 0x00003fff0d0d7892 */ /* 0x000fe4000f8ec0ff */
[----:B------:R-:W-:-:S02]  /*3200*/  ULOP3.LUT UR11, UR11, 0x10000, URZ, 0xfc, !UPT ;  /* 0x000100000b0b7892 */ /* 0x000fc4000f8efcff */
[----:B------:R-:W-:Y:S02]  /*3210*/  ULOP3.LUT UR12, UR12, 0x10000, URZ, 0xfc, !UPT ;  /* 0x000100000c0c7892 */ /* 0x000fe4000f8efcff */
[----:B------:R-:W-:Y:S02]  /*3220*/  ULOP3.LUT UR13, UR13, 0x10000, URZ, 0xfc, !UPT ;  /* 0x000100000d0d7892 */ /* 0x000fe4000f8efcff */
[----:B---3--:R-:W-:Y:S01]  /*3230*/  UISETP.GE.AND UP0, UPT, UR6, 0x1, UPT ;  /* 0x000000010600788c */ /* 0x008fe2000bf06270 */
[----:B------:R-:W-:Y:S01]  /*3240*/  UMOV UR21, URZ ;  /* 0x000000ff00157c82 */ /* 0x000fe20008000000 */
[----:B-1----:R-:W-:Y:S01]  /*3250*/  R2UR UR27, R2 ;  /* 0x00000000021b72ca */ /* 0x002fe200000e0000 */
[----:B------:R-:W-:-:S05]  /*3260*/  IMAD.MOV.U32 R2, RZ, RZ, 0x810 ;  /* 0x00000810ff027424 */ /* 0x000fca00078e00ff */
[----:B------:R-:W-:-:S07]  /*3270*/  R2UR UR25, R2 ;  /* 0x00000000021972ca */ /* 0x000fce00000e0000 */
[----:B------:R-:W-:Y:S02]  /*3280*/  ULOP3.LUT UR5, UR27, 0x1, URZ, 0xc0, !UPT ;  /* 0x000000011b057892 */ /* 0x000fe4000f8ec0ff */
[----:B------:R-:W-:Y:S02]  /*3290*/  UIADD3 UR26, UPT, UPT, UR27, 0x80, URZ ;  /* 0x000000801b1a7890 */ /* 0x000fe4000fffe0ff */
[----:B------:R-:W-:-:S04]  /*32a0*/  ULOP3.LUT UR5, UR5, 0x494, URZ, 0xfc, !UPT ;  /* 0x0000049405057892 */ /* 0x000fc8000f8efcff */
[----:B------:R-:W-:-:S12]  /*32b0*/  UPRMT UR25, UR5, 0x5410, UR25 ;  /* 0x0000541005197896 */ /* 0x000fd80008000019 */
.L_x_65:
[----:B------:R-:W-:Y:S02]  /*32c0*/  LEA R0, R10, UR4, 0x3 ;  /* 0x000000040a007c11 */ /* 0x000fe4000f8e18ff */
[----:B------:R-:W-:Y:S02]  /*32d0*/  SHF.L.U32 R5, R9, 0x1f, RZ ;  /* 0x0000001f09057819 */ /* 0x000fe400000006ff */
[----:B------:R-:W-:Y:S01]  /*32e0*/  PLOP3.LUT P0, PT, PT, PT, UP0, 0x80, 0x8 ;  /* 0x000000000008781c */ /* 0x000fe20003f0f008 */
[----:B------:R-:W-:Y:S01]  /*32f0*/  VIADD R3, R0, 0x100 ;  /* 0x0000010000037836 */ /* 0x000fe20000000000 */
[----:B-1----:R-:W1:Y:S02]  /*3300*/  SYNCS.PHASECHK.TRANS64.TRYWAIT P1, [R0+URZ+0xf0], R5 ;  /* 0x0000f005000075a7 */ /* 0x002e6400080211ff */
[----:B-123--:R-:W-:Y:S09]  /*3310*/  @!P1 BRA `(.L_x_58) ;  /* 0x0000005c00689947 */ /* 0x00eff20003800000 */
.L_x_161:
[----:B------:R-:W-:Y:S01]  /*3320*/  LEA R4, R10, UR4, 0x4 ;  /* 0x000000040a047c11 */ /* 0x000fe2000f8e20ff */
[----:B------:R-:W-:Y:S01]  /*3330*/  @UP0 ULEA UR5, UR21, UR4, 0x3 ;  /* 0x0000000415050291 */ /* 0x000fe2000f8e18ff */
[----:B------:R-:W-:Y:S01]  /*3340*/  PLOP3.LUT P2, PT, PT, PT, PT, 0x80, 0x8 ;  /* 0x000000000008781c */ /* 0x000fe20003f4f070 */
[----:B------:R-:W-:Y:S01]  /*3350*/  ULEA UR7, UR22, UR4, 0x3 ;  /* 0x0000000416077291 */ /* 0x000fe2000f8e18ff */
[----:B------:R-:W-:Y:S01]  /*3360*/  PRMT R3, RZ, 0x654, R3 ;  /* 0x00000654ff037816 */ /* 0x000fe20000000003 */
[----:B------:R-:W-:Y:S01]  /*3370*/  ULEA UR8, UR22, UR27, 0x6 ;  /* 0x0000001b16087291 */ /* 0x000fe2000f8e30ff */
[----:B-1----:R-:W1:Y:S01]  /*3380*/  LDS.128 R4, [R4+0x160] ;  /* 0x0001600004047984 */ /* 0x002e620000000c00 */
[----:B------:R-:W-:Y:S02]  /*3390*/  @P0 SHF.L.U32 R2, R8, 0x1f, RZ ;  /* 0x0000001f08020819 */ /* 0x000fe400000006ff */
[----:B------:R-:W-:Y:S01]  /*33a0*/  SHF.L.U32 R0, R11, 0x1f, RZ ;  /* 0x0000001f0b007819 */ /* 0x000fe200000006ff */
[----:B------:R-:W-:Y:S01]  /*33b0*/  @!PT LDS RZ, [RZ] ;  /* 0x00000000fffff984 */ /* 0x000fe20000000800 */
[----:B------:R-:W-:Y:S01]  /*33c0*/  @!PT LDS RZ, [RZ] ;  /* 0x00000000fffff984 */ /* 0x000fe20000000800 */
[----:B------:R-:W-:Y:S01]  /*33d0*/  @!PT LDS RZ, [RZ] ;  /* 0x00000000fffff984 */ /* 0x000fe20000000800 */
[----:B------:R-:W-:Y:S01]  /*33e0*/  @!PT LDS RZ, [RZ] ;  /* 0x00000000fffff984 */ /* 0x000fe20000000800 */
[----:B------:R2:W-:Y:S06]  /*33f0*/  MEMBAR.ALL.CTA ;  /* 0x0000000000007992 */ /* 0x0005ec0000008000 */
[----:B--2---:R-:W2:Y:S02]  /*3400*/  FENCE.VIEW.ASYNC.S ;  /* 0x00000000000073c6 */ /* 0x004ea40000000000 */
[----:B--2---:R2:W-:Y:S01]  /*3410*/  SYNCS.ARRIVE.TRANS64.RED.A1T0 RZ, [R3+URZ], RZ ;  /* 0x000000ff03ff79a7 */ /* 0x0045e200081004ff */
[----:B------:R2:W3:Y:S01]  /*3420*/  @P0 SYNCS.PHASECHK.TRANS64.TRYWAIT P2, [UR5], R2 ;  /* 0x00000002ff0005a7 */ /* 0x0004e20008041105 */
[----:B-1----:R-:W-:Y:S01]  /*3430*/  LOP3.LUT P1, RZ, R6, 0x1, RZ, 0xc0, !PT ;  /* 0x0000000106ff7812 */ /* 0x002fe2000782c0ff */
[----:B------:R-:W1:Y:S02]  /*3440*/  SYNCS.PHASECHK.TRANS64.TRYWAIT P0, [UR7+0x120], R0 ;  /* 0x00012000ff0075a7 */ /* 0x000e640008001107 */
[----:B-123--:R-:W-:Y:S10]  /*3450*/  @!P0 BRA `(.L_x_59) ;  /* 0x0000005c002c8947 */ /* 0x00eff40003800000 */
.L_x_163:
[----:B------:R-:W-:Y:S01]  /*3460*/  IADD3 R10, PT, PT, R10, 0x1, RZ ;  /* 0x000000010a0a7810 */ /* 0x000fe20007ffe0ff */
[----:B------:R-:W-:Y:S06]  /*3470*/  BRA.U !UP0, `(.L_x_60) ;  /* 0x0000000108fc7547 */ /* 0x000fec000b800000 */
[----:B------:R-:W-:Y:S01]  /*3480*/  HFMA2 R2, -RZ, RZ, 0, 0.0001239776611328125 ;  /* 0x00000810ff027431 */ /* 0x000fe200000001ff */
[----:B------:R-:W-:Y:S01]  /*3490*/  UMOV UR20, URZ ;  /* 0x000000ff00147c82 */ /* 0x000fe20008000000 */
[----:B------:R-:W-:Y:S01]  /*34a0*/  UMOV UR19, 0x1 ;  /* 0x0000000100137882 */ /* 0x000fe20000000000 */
[----:B------:R-:W-:Y:S01]  /*34b0*/  UMOV UR36, UR21 ;  /* 0x0000001500247c82 */ /* 0x000fe20008000000 */
[----:B------:R-:W-:Y:S01]  /*34c0*/  UMOV UR18, UR10 ;  /* 0x0000000a00127c82 */ /* 0x000fe20008000000 */
[----:B------:R-:W-:Y:S01]  /*34d0*/  UMOV UR17, UR23 ;  /* 0x0000001700117c82 */ /* 0x000fe20008000000 */
[----:B------:R-:W-:-:S05]  /*34e0*/  UMOV UR16, URZ ;  /* 0x000000ff00107c82 */ /* 0x000fca0008000000 */
.L_x_64:
[----:B------:R-:W-:Y:S02]  /*34f0*/  UIADD3 UR18, UPT, UPT, UR18, 0x1, URZ ;  /* 0x0000000112127890 */ /* 0x000fe4000fffe0ff */
[----:B---3--:R-:W-:Y:S02]  /*3500*/  ULEA UR6, UR36, UR4, 0x3 ;  /* 0x0000000424067291 */ /* 0x008fe4000f8e18ff */
[----:B------:R-:W-:Y:S01]  /*3510*/  UISETP.NE.AND UP1, UPT, UR18, URZ, UPT ;  /* 0x000000ff1200728c */ /* 0x000fe2000bf25270 */
[----:B--2---:R-:W-:Y:S10]  /*3520*/  @P2 BRA `(.L_x_61) ;  /* 0x00000000000c2947 */ /* 0x004ff40003800000 */
[----:B-1----:R-:W-:Y:S04]  /*3530*/  SHF.L.U32 R3, R8, 0x1f, RZ ;  /* 0x0000001f08037819 */ /* 0x002fe800000006ff */
[----:B------:R-:W1:Y:S02]  /*3540*/  SYNCS.PHASECHK.TRANS64.TRYWAIT P0, [UR6], R3 ;  /* 0x00000003ff0075a7 */ /* 0x000e640008001106 */
[----:B-1----:R-:W-:Y:S05]  /*3550*/  @!P0 BRA `(.L_x_62) ;  /* 0x0000005c00048947 */ /* 0x002fea0003800000 */
.L_x_61:
[----:B------:R-:W-:Y:S01]  /*3560*/  UISETP.NE.AND UP2, UPT, UR17, 0x1, UPT ;  /* 0x000000011100788c */ /* 0x000fe2000bf45270 */
[----:B------:R-:W-:Y:S01]  /*3570*/  PLOP3.LUT P2, PT, PT, PT, PT, 0x80, 0x8 ;  /* 0x000000000008781c */ /* 0x000fe20003f4f070 */
[----:B------:R-:W-:Y:S04]  /*3580*/  UIADD3 UR21, UPT, UPT, UR36, 0x1, URZ ;  /* 0x0000000124157890 */ /* 0x000fe8000fffe0ff */
[----:B------:R-:W-:Y:S01]  /*3590*/  UISETP.NE.AND UP3, UPT, UR21, 0xa, UPT ;  /* 0x0000000a1500788c */ /* 0x000fe2000bf65270 */
[----:B------:R-:W-:Y:S03]  /*35a0*/  PLOP3.LUT P0, PT, PT, PT, UP2, 0x80, 0x8 ;  /* 0x000000000008781c */ /* 0x000fe60003f0f028 */
[----:B------:R-:W-:Y:S02]  /*35b0*/  USEL UR14, URZ, 0x1, UP3 ;  /* 0x00000001ff0e7887 */ /* 0x000fe40009800000 */
[----:B------:R-:W-:Y:S04]  /*35c0*/  USEL UR21, UR21, URZ, UP3 ;  /* 0x000000ff15157287 */ /* 0x000fe80009800000 */
[----:B------:R-:W-:Y:S01]  /*35d0*/  @UP2 ULEA UR5, UR21, UR4, 0x3 ;  /* 0x0000000415052291 */ /* 0x000fe2000f8e18ff */
[----:B------:R-:W-:Y:S04]  /*35e0*/  LOP3.LUT R8, R8, UR14, RZ, 0x3c, !PT ;  /* 0x0000000e08087c12 */ /* 0x000fe8000f8e3cff */
[----:B-1----:R-:W-:Y:S04]  /*35f0*/  @P0 SHF.L.U32 R0, R8, 0x1f, RZ ;  /* 0x0000001f08000819 */ /* 0x002fe800000006ff */
[----:B------:R1:W2:Y:S01]  /*3600*/  @P0 SYNCS.PHASECHK.TRANS64.TRYWAIT P2, [UR5], R0 ;  /* 0x00000000ff0005a7 */ /* 0x0002a20008041105 */
[----:B------:R-:W-:Y:S04]  /*3610*/  ULOP3.LUT UR5, UR19, 0x1, URZ, 0xc0, !UPT ;  /* 0x0000000113057892 */ /* 0x000fe8000f8ec0ff */
[----:B------:R-:W-:Y:S09]  /*3620*/  UISETP.NE.U32.AND UP2, UPT, UR5, 0x1, UPT ;  /* 0x000000010500788c */ /* 0x000ff2000bf45070 */
[----:B------:R-:W-:Y:S05]  /*3630*/  BRA.U UP2, `(.L_x_63) ;  /* 0x0000000102107547 */ /* 0x000fea000b800000 */
[----:B------:R-:W-:Y:S01]  /*3640*/  ULEA UR14, UR36, UR13, 0x7 ;  /* 0x0000000d240e7291 */ /* 0x000fe2000f8e38ff */
[----:B------:R-:W-:Y:S08]  /*3650*/  UMOV UR15, 0x4008 ;  /* 0x00004008000f7882 */ /* 0x000ff00000000000 */
[----:B------:R3:W-:Y:S01]  /*3660*/  UTCCP.T.S.128dp128bit tmem[UR27+0x80], gdesc[UR14] ;  /* 0x0000800e1b0079e7 */ /* 0x0007e20008180000 */
[----:B------:R-:W-:Y:S02]  /*3670*/  NOP ;  /* 0x0000000000007918 */ /* 0x000fe40000000000 */
.L_x_63:
[----:B------:R-:W-:Y:S01]  /*3680*/  ELECT P0, URZ, PT ;  /* 0x0000000000ff782f */ /* 0x000fe20003800000 */
[----:B------:R-:W-:Y:S02]  /*3690*/  ULEA UR5, UR20, UR26, 0x1 ;  /* 0x0000001a14057291 */ /* 0x000fe4000f8e08ff */
[----:B------:R-:W-:Y:S02]  /*36a0*/  ULEA UR30, UR36, UR12, 0x9 ;  /* 0x0000000c241e7291 */ /* 0x000fe4000f8e48ff */
[----:B---3--:R-:W-:Y:S02]  /*36b0*/  UIADD3 UR14, UPT, UPT, UR5, 0x1, URZ ;  /* 0x00000001050e7890 */ /* 0x008fe4000fffe0ff */
[----:B------:R-:W-:Y:S02]  /*36c0*/  ULEA UR28, UR36, UR11, 0x9 ;  /* 0x0000000b241c7291 */ /* 0x000fe4000f8e48ff */
[----:B------:R-:W-:Y:S02]  /*36d0*/  ULOP3.LUT UR24, UR14, 0x1, URZ, 0xc0, !UPT ;  /* 0x000000010e187892 */ /* 0x000fe4000f8ec0ff */
[----:B------:R-:W-:Y:S02]  /*36e0*/  UISETP.NE.U32.AND UP2, UPT, UR16, URZ, UPT ;  /* 0x000000ff1000728c */ /* 0x000fe4000bf45070 */
[----:B------:R-:W-:Y:S01]  /*36f0*/  @P0 R2UR UR15, R2 ;  /* 0x00000000020f02ca */ /* 0x000fe200000e0000 */
[----:B------:R-:W-:Y:S02]  /*3700*/  ULOP3.LUT UR24, UR24, 0x494, URZ, 0xfc, !UPT ;  /* 0x0000049418187892 */ /* 0x000fe4000f8efcff */
[----:B------:R-:W-:Y:S02]  /*3710*/  UIADD3 UR34, UPT, UPT, UR30, 0x4, URZ ;  /* 0x000000041e227890 */ /* 0x000fe4000fffe0ff */
[----:B------:R-:W-:Y:S02]  /*3720*/  UIADD3 UR32, UPT, UPT, UR28, 0x2, URZ ;  /* 0x000000021c207890 */ /* 0x000fe4000fffe0ff */
[----:B------:R-:W-:Y:S01]  /*3730*/  ULOP3.LUT UR14, UR14, 0xfffffffe, URZ, 0xc0, !UPT ;  /* 0xfffffffe0e0e7892 */ /* 0x000fe2000f8ec0ff */
[----:B------:R-:W-:Y:S01]  /*3740*/  IMAD.U32 R3, RZ, RZ, UR24 ;  /* 0x00000018ff037e24 */ /* 0x000fe2000f8e00ff */
[----:B------:R-:W-:Y:S02]  /*3750*/  ULOP3.LUT UR24, UR5, 0xfffffffe, URZ, 0xc0, !UPT ;  /* 0xfffffffe05187892 */ /* 0x000fe4000f8ec0ff */
[----:B------:R-:W-:Y:S02]  /*3760*/  UIADD3 UR6, UPT, UPT, UR6, 0x50, URZ ;  /* 0x0000005006067890 */ /* 0x000fe4000fffe0ff */
[----:B------:R-:W-:Y:S01]  /*3770*/  UIADD3 UR19, UPT, UPT, UR19, 0x1, URZ ;  /* 0x0000000113137890 */ /* 0x000fe2000fffe0ff */
[----:B-1----:R-:W-:Y:S01]  /*3780*/  IMAD.U32 R0, RZ, RZ, UR15 ;  /* 0x0000000fff007e24 */ /* 0x002fe2000f8e00ff */
[----:B------:R-:W-:Y:S02]  /*3790*/  UIADD3 UR17, UPT, UPT, UR17, -0x1, URZ ;  /* 0xffffffff11117890 */ /* 0x000fe4000fffe0ff */
[----:B------:R-:W-:Y:S02]  /*37a0*/  ULOP3.LUT UR20, UR20, 0x1, URZ, 0x3c, !UPT ;  /* 0x0000000114147892 */ /* 0x000fe4000f8e3cff */
[----:B------:R-:W-:Y:S01]  /*37b0*/  @P0 PRMT R0, R3, 0x5410, R0 ;  /* 0x0000541003000816 */ /* 0x000fe20000000000 */
[----:B------:R-:W-:Y:S01]  /*37c0*/  UMOV UR31, 0x40004040 ;  /* 0x40004040001f7882 */ /* 0x000fe20000000000 */
[----:B------:R-:W-:Y:S01]  /*37d0*/  UMOV UR29, 0x80004020 ;  /* 0x80004020001d7882 */ /* 0x000fe20000000000 */
[----:B------:R-:W-:Y:S01]  /*37e0*/  UMOV UR35, 0x40004040 ;  /* 0x4000404000237882 */ /* 0x000fe20000000000 */
[----:B------:R-:W-:Y:S01]  /*37f0*/  @P0 R2UR UR15, R0 ;  /* 0x00000000000f02ca */ /* 0x000fe200000e0000 */
[----:B------:R3:W-:Y:S01]  /*3800*/  UTCHMMA gdesc[UR28], gdesc[UR30], tmem[UR8], tmem[UR24], idesc[UR25], UP2 ;  /* 0x00ff181e1c0075ea */ /* 0x0007e20009000008 */
[----:B------:R-:W-:Y:S01]  /*3810*/  UMOV UR33, 0x80004020 ;  /* 0x8000402000217882 */ /* 0x000fe20000000000 */
[----:B------:R-:W-:Y:S01]  /*3820*/  UMOV UR16, 0x1 ;  /* 0x0000000100107882 */ /* 0x000fe20000000000 */
[----:B------:R-:W-:Y:S09]  /*3830*/  UMOV UR36, UR21 ;  /* 0x0000001500247c82 */ /* 0x000ff20008000000 */
[----:B------:R3:W-:Y:S01]  /*3840*/  UTCHMMA gdesc[UR32], gdesc[UR34], tmem[UR8], tmem[UR14], idesc[UR15], UPT ;  /* 0x00ff0e22200075ea */ /* 0x0007e2000b800008 */
[----:B------:R3:W-:Y:S01]  /*3850*/  UTCBAR.MULTICAST [UR6], URZ, UR9 ;  /* 0x000000ff060073e9 */ /* 0x0007e20008000809 */
[----:B------:R-:W-:Y:S05]  /*3860*/  BRA.U UP1, `(.L_x_64) ;  /* 0xfffffffd01207547 */ /* 0x000fea000b83ffff */
.L_x_60:
[----:B------:R-:W-:Y:S01]  /*3870*/  UIADD3 UR22, UPT, UPT, UR22, 0x1, URZ ;  /* 0x0000000116167890 */ /* 0x000fe2000fffe0ff */
[C---:B------:R-:W-:Y:S01]  /*3880*/  ISETP.NE.AND P0, PT, R10.reuse, 0x2, PT ;  /* 0x000000020a00780c */ /* 0x040fe20003f05270 */
[----:B------:R-:W-:Y:S02]  /*3890*/  UIADD3 UR7, UPT, UPT, UR7, 0x110, URZ ;  /* 0x0000011007077890 */ /* 0x000fe4000fffe0ff */
[----:B------:R-:W-:Y:S01]  /*38a0*/  UISETP.NE.AND UP1, UPT, UR22, 0x2, UPT ;  /* 0x000000021600788c */ /* 0x000fe2000bf25270 */
[----:B-1----:R-:W-:Y:S02]  /*38b0*/  SEL R0, RZ, 0x1, P0 ;  /* 0x00000001ff007807 */ /* 0x002fe40000000000 */
[----:B------:R-:W-:Y:S01]  /*38c0*/  SEL R10, R10, RZ, P0 ;  /* 0x000000ff0a0a7207 */ /* 0x000fe20000000000 */
[----:B------:R-:W-:Y:S01]  /*38d0*/  USEL UR5, URZ, 0x1, UP1 ;  /* 0x00000001ff057887 */ /* 0x000fe20008800000 */
[----:B------:R-:W-:Y:S01]  /*38e0*/  LOP3.LUT R9, R9, R0, RZ, 0x3c, !PT ;  /* 0x0000000009097212 */ /* 0x000fe200078e3cff */
[----:B------:R-:W-:Y:S01]  /*38f0*/  USEL UR22, UR22, URZ, UP1 ;  /* 0x000000ff16167287 */ /* 0x000fe20008800000 */
[----:B------:R1:W-:Y:S03]  /*3900*/  UTCBAR [UR7], URZ ;  /* 0x000000ff070073e9 */ /* 0x0003e600080000ff */
[----:B------:R-:W-:Y:S01]  /*3910*/  LOP3.LUT R11, R11, UR5, RZ, 0x3c, !PT ;  /* 0x000000050b0b7c12 */ /* 0x000fe2000f8e3cff */
[----:B------:R-:W-:Y:S07]  /*3920*/  @P1 BRA `(.L_x_65) ;  /* 0xfffffff800641947 */ /* 0x000fee000383ffff */
[----:B------:R-:W4:Y:S01]  /*3930*/  S2UR UR5, SR_CgaCtaId ;  /* 0x00000000000579c3 */ /* 0x000f220000008800 */
[----:B------:R-:W-:Y:S01]  /*3940*/  ELECT P0, URZ, PT ;  /* 0x0000000000ff782f */ /* 0x000fe20003800000 */
[----:B------:R-:W-:Y:S01]  /*3950*/  IMAD.MOV.U32 R0, RZ, RZ, 0x1 ;  /* 0x00000001ff007424 */ /* 0x000fe200078e00ff */
[----:B------:R-:W-:Y:S01]  /*3960*/  UIADD3 UR4, UPT, UPT, UR4, 0x120, URZ ;  /* 0x0000012004047890 */ /* 0x000fe2000fffe0ff */
[----:B------:R-:W-:Y:S01]  /*3970*/  SHF.L.U32 R3, R11, 0x1f, RZ ;  /* 0x0000001f0b037819 */ /* 0x000fe200000006ff */
[----:B---3--:R-:W-:-:S03]  /*3980*/  UMOV UR6, 0x40 ;  /* 0x0000004000067882 */ /* 0x008fc60000000000 */
[----:B------:R-:W-:Y:S01]  /*3990*/  UVIRTCOUNT.DEALLOC.SMPOOL 0x80 ;  /* 0x000000800000784c */ /* 0x000fe20000000000 */
[----:B----4-:R-:W-:Y:S02]  /*39a0*/  ULEA UR5, UR5, UR6, 0x18 ;  /* 0x0000000605057291 */ /* 0x010fe4000f8ec0ff */
[----:B------:R-:W-:-:S07]  /*39b0*/  ULEA UR6, UR22, UR4, 0x3 ;  /* 0x0000000416067291 */ /* 0x000fce000f8e18ff */
[----:B------:R3:W-:Y:S02]  /*39c0*/  @P0 STS.U8 [UR5+0x1c], R0 ;  /* 0x00001c00ff000988 */ /* 0x0007e40008000005 */
[----:B------:R-:W4:Y:S02]  /*39d0*/  SYNCS.PHASECHK.TRANS64.TRYWAIT P0, [UR6], R3 ;  /* 0x00000003ff0075a7 */ /* 0x000f240008001106 */
[----:B---34-:R-:W-:Y:S05]  /*39e0*/  @!P0 BRA `(.L_x_66) ;  /* 0x0000005400f88947 */ /* 0x018fea0003800000 */
.L_x_166:
[----:B-1----:R-:W-:-:S04]  /*39f0*/  UIADD3 UR7, UPT, UPT, UR22, 0x1, URZ ;  /* 0x0000000116077890 */ /* 0x002fc8000fffe0ff */
[----:B------:R-:W-:-:S04]  /*3a00*/  UISETP.NE.AND UP0, UPT, UR7, 0x2, UPT ;  /* 0x000000020700788c */ /* 0x000fc8000bf05270 */
[----:B------:R-:W-:Y:S02]  /*3a10*/  USEL UR6, URZ, 0x1, UP0 ;  /* 0x00000001ff067887 */ /* 0x000fe40008000000 */
[----:B------:R-:W-:-:S04]  /*3a20*/  USEL UR7, UR7, URZ, UP0 ;  /* 0x000000ff07077287 */ /* 0x000fc80008000000 */
[----:B------:R-:W-:Y:S01]  /*3a30*/  ULEA UR7, UR7, UR4, 0x3 ;  /* 0x0000000407077291 */ /* 0x000fe2000f8e18ff */
[----:B---3--:R-:W-:-:S04]  /*3a40*/  LOP3.LUT R3, R11, UR6, RZ, 0x3c, !PT ;  /* 0x000000060b037c12 */ /* 0x008fc8000f8e3cff */
[----:B------:R-:W-:-:S04]  /*3a50*/  SHF.L.U32 R3, R3, 0x1f, RZ ;  /* 0x0000001f03037819 */ /* 0x000fc800000006ff */
[----:B------:R-:W1:Y:S02]  /*3a60*/  SYNCS.PHASECHK.TRANS64.TRYWAIT P0, [UR7], R3 ;  /* 0x00000003ff0075a7 */ /* 0x000e640008001107 */
[----:B-1----:R-:W-:Y:S05]  /*3a70*/  @!P0 BRA `(.L_x_67) ;  /* 0x0000005400ec8947 */ /* 0x002fea0003800000 */
.L_x_168:
[----:B------:R-:W-:Y:S01]  /*3a80*/  NOP ;  /* 0x0000000000007918 */ /* 0x000fe20000000000 */
[----:B-1----:R-:W1:Y:S01]  /*3a90*/  LDS R0, [UR5+0x14] ;  /* 0x00001405ff007984 */ /* 0x002e620008000800 */
[----:B------:R-:W-:Y:S01]  /*3aa0*/  ULOP3.LUT UR6, UR27, 0xffff, URZ, 0xc0, !UPT ;  /* 0x0000ffff1b067892 */ /* 0x000fe2000f8ec0ff */
[----:B------:R-:W-:Y:S01]  /*3ab0*/  UMOV UR8, 0xffff ;  /* 0x0000ffff00087882 */ /* 0x000fe20000000000 */
[----:B------:R-:W-:Y:S02]  /*3ac0*/  UMOV UR4, 0x1 ;  /* 0x0000000100047882 */ /* 0x000fe40000000000 */
[----:B------:R-:W-:-:S04]  /*3ad0*/  USHF.R.U32.HI UR6, URZ, 0x5, UR6 ;  /* 0x00000005ff067899 */ /* 0x000fc80008011606 */
[----:B------:R-:W-:Y:S02]  /*3ae0*/  USHF.L.U32 UR8, UR8, UR6, URZ ;  /* 0x0000000608087299 */ /* 0x000fe400080006ff */
[----:B------:R-:W-:-:S04]  /*3af0*/  USHF.L.U32 UR4, UR4, UR6, URZ ;  /* 0x0000000604047299 */ /* 0x000fc800080006ff */
[----:B-1----:R-:W-:-:S04]  /*3b00*/  LOP3.LUT R0, R0, UR8, RZ, 0xc0, !PT ;  /* 0x0000000800007c12 */ /* 0x002fc8000f8ec0ff */
[----:B------:R-:W-:-:S13]  /*3b10*/  ISETP.NE.AND P0, PT, R0, UR8, PT ;  /* 0x0000000800007c0c */ /* 0x000fda000bf05270 */
[----:B------:R-:W-:Y:S05]  /*3b20*/  @P0 BRA `(.L_x_68) ;  /* 0x0000000000580947 */ /* 0x000fea0003800000 */
[----:B------:R-:W1:Y:S02]  /*3b30*/  LDS R0, [UR5+0x18] ;  /* 0x00001805ff007984 */ /* 0x000e640008000800 */
[----:B-1----:R-:W-:-:S04]  /*3b40*/  LOP3.LUT R0, R0, UR4, RZ, 0xc0, !PT ;  /* 0x0000000400007c12 */ /* 0x002fc8000f8ec0ff */
[----:B------:R-:W-:-:S13]  /*3b50*/  ISETP.NE.AND P0, PT, R0, UR4, PT ;  /* 0x0000000400007c0c */ /* 0x000fda000bf05270 */
[----:B------:R-:W-:Y:S05]  /*3b60*/  @P0 BRA `(.L_x_69) ;  /* 0x00000000003c0947 */ /* 0x000fea0003800000 */
[----:B------:R-:W1:Y:S01]  /*3b70*/  S2R R2, SR_LANEID ;  /* 0x0000000000027919 */ /* 0x000e620000000000 */
[----:B------:R-:W-:Y:S01]  /*3b80*/  ULOP3.LUT UR8, URZ, UR8, URZ, 0x33, !UPT ;  /* 0x00000008ff087292 */ /* 0x000fe2000f8e33ff */
[----:B------:R-:W-:Y:S01]  /*3b90*/  LOP3.LUT R4, RZ, UR4, RZ, 0x33, !PT ;  /* 0x00000004ff047c12 */ /* 0x000fe2000f8e33ff */
[----:B------:R-:W-:Y:S02]  /*3ba0*/  VOTEU.ANY UR7, UPT, PT ;  /* 0x0000000000077886 */ /* 0x000fe400038e0100 */
[----:B------:R-:W-:Y:S01]  /*3bb0*/  UFLO.U32 UR7, UR7 ;  /* 0x00000007000772bd */ /* 0x000fe200080e0000 */
[----:B------:R-:W3:Y:S01]  /*3bc0*/  REDUX UR4, R4 ;  /* 0x00000000040473c4 */ /* 0x000ee20000000000 */
[----:B------:R-:W-:-:S06]  /*3bd0*/  IMAD.U32 R0, RZ, RZ, UR8 ;  /* 0x00000008ff007e24 */ /* 0x000fcc000f8e00ff */
[----:B------:R4:W-:Y:S01]  /*3be0*/  UTCATOMSWS.AND URZ, UR8 ;  /* 0x0000000800ff79e3 */ /* 0x0009e20008000000 */
[----:B------:R-:W2:Y:S01]  /*3bf0*/  REDUX UR6, R0 ;  /* 0x00000000000673c4 */ /* 0x000ea20000000000 */
[----:B-1----:R-:W-:Y:S01]  /*3c00*/  ISETP.EQ.U32.AND P0, PT, R2, UR7, PT ;  /* 0x0000000702007c0c */ /* 0x002fe2000bf02070 */
[----:B---3--:R-:W-:Y:S01]  /*3c10*/  IMAD.U32 R2, RZ, RZ, UR4 ;  /* 0x00000004ff027e24 */ /* 0x008fe2000f8e00ff */
[----:B--2---:R-:W-:-:S11]  /*3c20*/  MOV R3, UR6 ;  /* 0x0000000600037c02 */ /* 0x004fd60008000f00 */
[----:B------:R4:W-:Y:S04]  /*3c30*/  @P0 ATOMS.AND RZ, [UR5+0x14], R3 ;  /* 0x00001403ffff098c */ /* 0x0009e8000a800005 */
[----:B------:R4:W-:Y:S01]  /*3c40*/  @P0 ATOMS.AND RZ, [UR5+0x18], R2 ;  /* 0x00001802ffff098c */ /* 0x0009e2000a800005 */
[----:B------:R-:W-:Y:S05]  /*3c50*/  BRA `(.L_x_70) ;  /* 0x0000000000147947 */ /* 0x000fea0003800000 */
.L_x_69:
[----:B------:R-:W-:Y:S02]  /*3c60*/  MOV R2, 0x3c80 ;  /* 0x00003c8000027802 */ /* 0x000fe40000000f00 */
[----:B--2--5:R-:W-:Y:S05]  /*3c70*/  CALL.REL.NOINC `($__internal_0_$__cuda_sm10x_tcgen05_guardrail_trap_col_being_dealloced_not_returned_by_alloc) ;  /* 0x0000005800d47944 */ /* 0x024fea0003c00000 */
[----:B------:R-:W-:Y:S05]  /*3c80*/  BRA `(.L_x_70) ;  /* 0x0000000000087947 */ /* 0x000fea0003800000 */
.L_x_68:
[----:B------:R-:W-:Y:S02]  /*3c90*/  MOV R2, 0x3cb0 ;  /* 0x00003cb000027802 */ /* 0x000fe40000000f00 */
[----:B--2--5:R-:W-:Y:S05]  /*3ca0*/  CALL.REL.NOINC `($__internal_2_$__cuda_sm10x_tcgen05_guardrail_trap_unallocated_columns_being_dealloced) ;  /* 0x0000005800e07944 */ /* 0x024fea0003c00000 */
.L_x_70:
[----:B------:R-:W-:Y:S01]  /*3cb0*/  NOP ;  /* 0x0000000000007918 */ /* 0x000fe20000000000 */
[----:B----4-:R-:W-:Y:S05]  /*3cc0*/  EXIT ;  /* 0x000000000000794d */ /* 0x010fea0003800000 */
.L_x_53:
[----:B------:R-:W-:Y:S05]  /*3cd0*/  BRA.U !UP0, `(.L_x_71) ;  /* 0x0000001508547547 */ /* 0x000fea000b800000 */
[----:B------:R-:W1:Y:S01]  /*3ce0*/  LDC R0, c[0x0][0xd30] ;  /* 0x00034c00ff007b82 */ /* 0x000e620000000800 */
[----:B------:R-:W-:Y:S01]  /*3cf0*/  UMOV UR4, 0x400 ;  /* 0x0000040000047882 */ /* 0x000fe20000000000 */
[----:B------:R-:W-:Y:S01]  /*3d00*/  HFMA2 R34, -RZ, RZ, 0, 0 ;  /* 0x00000000ff227431 */ /* 0x000fe200000001ff */
[----:B------:R-:W-:Y:S01]  /*3d10*/  ULEA UR4, UR37, UR4, 0x18 ;  /* 0x0000000425047291 */ /* 0x000fe2000f8ec0ff */
[----:B------:R-:W-:Y:S01]  /*3d20*/  IMAD.MOV.U32 R37, RZ, RZ, 0x1 ;  /* 0x00000001ff257424 */ /* 0x000fe200078e00ff */
[----:B------:R-:W-:Y:S01]  /*3d30*/  UISETP.NE.AND UP0, UPT, UR8, 0x2, UPT ;  /* 0x000000020800788c */ /* 0x000fe2000bf05270 */
[----:B------:R-:W-:Y:S01]  /*3d40*/  IMAD.MOV.U32 R36, RZ, RZ, RZ ;  /* 0x000000ffff247224 */ /* 0x000fe200078e00ff */
[----:B------:R-:W-:Y:S01]  /*3d50*/  UIADD3 UR5, UPT, UPT, UR4, 0xb8, URZ ;  /* 0x000000b804057890 */ /* 0x000fe2000fffe0ff */
[----:B------:R-:W2:Y:S01]  /*3d60*/  LDC R27, c[0x0][0x370] ;  /* 0x0000dc00ff1b7b82 */ /* 0x000ea20000000800 */
[----:B-----5:R-:W-:Y:S01]  /*3d70*/  MOV R32, 0x2000 ;  /* 0x0000200000207802 */ /* 0x020fe20000000f00 */
[----:B------:R-:W-:-:S02]  /*3d80*/  UPLOP3.LUT UP1, UPT, UPT, UPT, UPT, 0x40, 0x4 ;  /* 0x000000000004789c */ /* 0x000fc40003f2e870 */
[----:B------:R-:W-:Y:S02]  /*3d90*/  USEL UR6, URZ, 0x1, UP0 ;  /* 0x00000001ff067887 */ /* 0x000fe40008000000 */
[----:B------:R-:W-:Y:S02]  /*3da0*/  UIADD3 UR57, UPT, UPT, UR4, 0xa0, URZ ;  /* 0x000000a004397890 */ /* 0x000fe4000fffe0ff */
[----:B------:R-:W4:Y:S01]  /*3db0*/  LDC R8, c[0x0][0xd0c] ;  /* 0x00034300ff087b82 */ /* 0x000f220000000800 */
[----:B------:R-:W-:Y:S02]  /*3dc0*/  UIADD3 UR49, UPT, UPT, UR4, 0xa8, URZ ;  /* 0x000000a804317890 */ /* 0x000fe4000fffe0ff */
[----:B------:R-:W-:Y:S02]  /*3dd0*/  UIADD3 UR41, UPT, UPT, UR4, 0xb0, URZ ;  /* 0x000000b004297890 */ /* 0x000fe4000fffe0ff */
[----:B------:R-:W-:-:S03]  /*3de0*/  UPRMT UR5, UR37, 0x654, UR5 ;  /* 0x0000065425057896 */ /* 0x000fc60008000005 */
[----:B------:R-:W2:Y:S01]  /*3df0*/  LDC R21, c[0x0][0xd20] ;  /* 0x00034800ff157b82 */ /* 0x000ea20000000800 */
[----:B-1----:R-:W-:-:S07]  /*3e00*/  ISETP.NE.AND P1, PT, R0, 0x1, PT ;  /* 0x000000010000780c */ /* 0x002fce0003f25270 */
[----:B------:R-:W1:Y:S08]  /*3e10*/  LDC.64 R38, c[0x0][0x348] ;  /* 0x0000d200ff267b82 */ /* 0x000e700000000a00 */
[----:B------:R-:W1:Y:S08]  /*3e20*/  LDC.64 R18, c[0x0][0xa88] ;  /* 0x0002a200ff127b82 */ /* 0x000e700000000a00 */
[----:B------:R-:W1:Y:S08]  /*3e30*/  LDC.64 R24, c[0x0][0xd10] ;  /* 0x00034400ff187b82 */ /* 0x000e700000000a00 */
[----:B------:R-:W1:Y:S08]  /*3e40*/  LDC.64 R6, c[0x0][0xd18] ;  /* 0x00034600ff067b82 */ /* 0x000e700000000a00 */
[----:B------:R-:W1:Y:S08]  /*3e50*/  LDC.64 R4, c[0x0][0xd28] ;  /* 0x00034a00ff047b82 */ /* 0x000e700000000a00 */
[----:B------:R-:W1:Y:S08]  /*3e60*/  LDC.64 R22, c[0x0][0xa90] ;  /* 0x0002a400ff167b82 */ /* 0x000e700000000a00 */
[----:B--2-4-:R-:W1:Y:S02]  /*3e70*/  LDC R26, c[0x0][0x374] ;  /* 0x0000dd00ff1a7b82 */ /* 0x014e640000000800 */
.L_x_82:
[----:B------:R-:W-:Y:S02]  /*3e80*/  LEA R0, R36, UR4, 0x3 ;  /* 0x0000000424007c11 */ /* 0x000fe4000f8e18ff */
[----:B------:R-:W-:Y:S02]  /*3e90*/  SHF.L.U32 R3, R34, 0x1f, RZ ;  /* 0x0000001f22037819 */ /* 0x000fe400000006ff */
[----:B------:R-:W-:Y:S02]  /*3ea0*/  LEA R28, R36, UR4, 0x4 ;  /* 0x00000004241c7c11 */ /* 0x000fe4000f8e20ff */
[----:B------:R-:W2:Y:S02]  /*3eb0*/  SYNCS.PHASECHK.TRANS64.TRYWAIT P0, [R0+URZ+0xf0], R3 ;  /* 0x0000f003000075a7 */ /* 0x000ea400080011ff */
[----:B--2-4-:R-:W-:Y:S05]  /*3ec0*/  @!P0 BRA `(.L_x_72) ;  /* 0x0000005000f08947 */ /* 0x014fea0003800000 */
.L_x_169:
[----:B---3--:R-:W-:Y:S01]  /*3ed0*/  ISETP.GE.AND P0, PT, R2, 0x1, PT ;  /* 0x000000010200780c */ /* 0x008fe20003f06270 */
[----:B------:R-:W3:Y:S01]  /*3ee0*/  LDS.128 R28, [R28+0x160] ;  /* 0x000160001c1c7984 */ /* 0x000ee20000000c00 */
[----:B--2---:R-:W-:Y:S01]  /*3ef0*/  VIADD R0, R0, 0x100 ;  /* 0x0000010000007836 */ /* 0x004fe20000000000 */
[----:B------:R-:W-:Y:S01]  /*3f00*/  @!PT LDS RZ, [RZ] ;  /* 0x00000000fffff984 */ /* 0x000fe20000000800 */
[----:B------:R-:W-:Y:S01]  /*3f10*/  @!PT LDS RZ, [RZ] ;  /* 0x00000000fffff984 */ /* 0x000fe20000000800 */
[----:B------:R-:W-:Y:S01]  /*3f20*/  @!PT LDS RZ, [RZ] ;  /* 0x00000000fffff984 */ /* 0x000fe20000000800 */
[----:B------:R-:W-:Y:S01]  /*3f30*/  @!PT LDS RZ, [RZ] ;  /* 0x00000000fffff984 */ /* 0x000fe20000000800 */
[----:B------:R2:W-:Y:S06]  /*3f40*/  MEMBAR.ALL.CTA ;  /* 0x0000000000007992 */ /* 0x0005ec0000008000 */
[----:B--2---:R-:W2:Y:S01]  /*3f50*/  FENCE.VIEW.ASYNC.S ;  /* 0x00000000000073c6 */ /* 0x004ea20000000000 */
[----:B------:R-:W-:Y:S04]  /*3f60*/  PRMT R0, RZ, 0x654, R0 ;  /* 0x00000654ff007816 */ /* 0x000fe80000000000 */
[----:B--2---:R2:W-:Y:S01]  /*3f70*/  SYNCS.ARRIVE.TRANS64.RED.A1T0 RZ, [R0+URZ], RZ ;  /* 0x000000ff00ff79a7 */ /* 0x0045e200081004ff */
[----:B---3--:R-:W-:Y:S11]  /*3f80*/  LOP3.LUT P3, RZ, R30, 0x1, RZ, 0xc0, !PT ;  /* 0x000000011eff7812 */ /* 0x008ff6000786c0ff */
[----:B------:R-:W-:Y:S02]  /*3f90*/  @!UPT UIADD3 URZ, UPT, UPT, URZ, URZ, URZ ;  /* 0x000000fffffff290 */ /* 0x000fe4000fffe0ff */
[----:B------:R-:W-:Y:S02]  /*3fa0*/  @P3 MOV R13, R28 ;  /* 0x0000001c000d3202 */ /* 0x000fe40000000f00 */
[----:B------:R-:W-:Y:S01]  /*3fb0*/  @P3 LOP3.LUT R10, R29, 0xffff, RZ, 0xc0, !PT ;  /* 0x0000ffff1d0a3812 */ /* 0x000fe200078ec0ff */
[----:B--2---:R-:W-:Y:S06]  /*3fc0*/  @!P0 BRA `(.L_x_73) ;  /* 0x0000000000a48947 */ /* 0x004fec0003800000 */
[----:B-1----:R-:W-:Y:S01]  /*3fd0*/  IMAD.HI.U32 R42, R26, R7, RZ ;  /* 0x000000071a2a7227 */ /* 0x002fe200078e00ff */
[----:B------:R-:W-:Y:S02]  /*3fe0*/  ISETP.NE.AND P0, PT, R6, 0x1, PT ;  /* 0x000000010600780c */ /* 0x000fe40003f05270 */
[----:B------:R-:W-:Y:S01]  /*3ff0*/  ISETP.NE.AND P2, PT, R2, 0x1, PT ;  /* 0x000000010200780c */ /* 0x000fe20003f45270 */
[-C--:B------:R-:W-:Y:S01]  /*4000*/  IMAD.HI.U32 R40, R27, R24.reuse, RZ ;  /* 0x000000181b287227 */ /* 0x080fe200078e00ff */
[----:B------:R-:W-:Y:S02]  /*4010*/  SHF.R.U32.HI R41, RZ, R21, R42 ;  /* 0x00000015ff297219 */ /* 0x000fe4000001162a */
[----:B------:R-:W-:Y:S01]  /*4020*/  ISETP.NE.AND P4, PT, R8, 0x1, PT ;  /* 0x000000010800780c */ /* 0x000fe20003f85270 */
[----:B------:R-:W-:Y:S01]  /*4030*/  IMAD.HI.U32 R46, R10, R7, RZ ;  /* 0x000000070a2e7227 */ /* 0x000fe200078e00ff */
[----:B------:R-:W-:Y:S02]  /*4040*/  SHF.R.U32.HI R40, RZ, R25, R40 ;  /* 0x00000019ff287219 */ /* 0x000fe40000011628 */
[----:B------:R-:W-:Y:S01]  /*4050*/  SEL R3, R26, R41, !P0 ;  /* 0x000000291a037207 */ /* 0x000fe20004000000 */
[----:B------:R-:W-:Y:S01]  /*4060*/  IMAD.HI.U32 R42, R13, R24, RZ ;  /* 0x000000180d2a7227 */ /* 0x000fe200078e00ff */
[----:B------:R-:W-:Y:S02]  /*4070*/  SEL R11, R27, R40, !P4 ;  /* 0x000000281b0b7207 */ /* 0x000fe40006000000 */
[----:B------:R-:W-:Y:S01]  /*4080*/  SHF.R.U32.HI R41, RZ, R21, R46 ;  /* 0x00000015ff297219 */ /* 0x000fe2000001162e */
[-C--:B------:R-:W-:Y:S01]  /*4090*/  IMAD.HI.U32 R44, R3, R4.reuse, RZ ;  /* 0x00000004032c7227 */ /* 0x080fe200078e00ff */
[----:B------:R-:W-:Y:S02]  /*40a0*/  SHF.R.U32.HI R42, RZ, R25, R42 ;  /* 0x00000019ff2a7219 */ /* 0x000fe4000001162a */
[----:B------:R-:W-:Y:S01]  /*40b0*/  SEL R9, R10, R41, !P0 ;  /* 0x000000290a097207 */ /* 0x000fe20004000000 */
[-C--:B------:R-:W-:Y:S01]  /*40c0*/  IMAD.HI.U32 R40, R11, R4.reuse, RZ ;  /* 0x000000040b287227 */ /* 0x080fe200078e00ff */
[-C--:B------:R-:W-:Y:S03]  /*40d0*/  @P2 SHF.R.U32.HI R3, RZ, R5.reuse, R44 ;  /* 0x00000005ff032219 */ /* 0x080fe6000001162c */
[----:B------:R-:W-:Y:S01]  /*40e0*/  IMAD.HI.U32 R16, R9, R4, RZ ;  /* 0x0000000409107227 */ /* 0x000fe200078e00ff */
[----:B------:R-:W-:Y:S03]  /*40f0*/  @P2 SHF.R.U32.HI R11, RZ, R5, R40 ;  /* 0x00000005ff0b2219 */ /* 0x000fe60000011628 */
[C---:B------:R-:W-:Y:S01]  /*4100*/  IMAD R12, R2.reuse, R3, RZ ;  /* 0x00000003020c7224 */ /* 0x040fe200078e02ff */
[----:B------:R-:W-:Y:S01]  /*4110*/  SEL R3, R13, R42, !P4 ;  /* 0x0000002a0d037207 */ /* 0x000fe20006000000 */
[C---:B------:R-:W-:Y:S01]  /*4120*/  IMAD R14, R2.reuse, R11, RZ ;  /* 0x0000000b020e7224 */ /* 0x040fe200078e02ff */
[----:B------:R-:W-:Y:S02]  /*4130*/  SHF.R.U32.HI R16, RZ, R5, R16 ;  /* 0x00000005ff107219 */ /* 0x000fe40000011610 */
[C---:B------:R-:W-:Y:S02]  /*4140*/  ISETP.GE.AND P0, PT, R9.reuse, R12, PT ;  /* 0x0000000c0900720c */ /* 0x040fe40003f06270 */
[----:B------:R-:W-:Y:S02]  /*4150*/  SEL R17, R9, R16, !P2 ;  /* 0x0000001009117207 */ /* 0x000fe40005000000 */
[C---:B------:R-:W-:Y:S03]  /*4160*/  ISETP.GE.OR P0, PT, R3.reuse, R14, P0 ;  /* 0x0000000e0300720c */ /* 0x040fe60000706670 */
[----:B------:R-:W-:Y:S04]  /*4170*/  IMAD.MOV R15, RZ, RZ, -R17 ;  /* 0x000000ffff0f7224 */ /* 0x000fe800078e0a11 */
[----:B------:R-:W-:Y:S06]  /*4180*/  IMAD R15, R2, R15, R9 ;  /* 0x0000000f020f7224 */ /* 0x000fec00078e0209 */
[C---:B------:R-:W-:Y:S05]  /*4190*/  @!P0 IMAD.HI.U32 R12, R3.reuse, R4, RZ ;  /* 0x00000004030c8227 */ /* 0x040fea00078e00ff */
[----:B------:R-:W-:Y:S04]  /*41a0*/  @!P0 SHF.R.U32.HI R12, RZ, R5, R12 ;  /* 0x00000005ff0c8219 */ /* 0x000fe8000001160c */
[----:B------:R-:W-:Y:S01]  /*41b0*/  @!P0 SEL R0, R3, R12, !P2 ;  /* 0x0000000c03008207 */ /* 0x000fe20005000000 */
[----:B------:R-:W-:Y:S03]  /*41c0*/  IMAD.MOV R12, RZ, RZ, -R3 ;  /* 0x000000ffff0c7224 */ /* 0x000fe600078e0a03 */
[----:B------:R-:W-:Y:S01]  /*41d0*/  @!P0 IADD3 R16, PT, PT, R17, -R0, RZ ;  /* 0x8000000011108210 */ /* 0x000fe20007ffe0ff */
[----:B------:R-:W-:Y:S01]  /*41e0*/  @!P0 IMAD R0, R11, R15, R0 ;  /* 0x0000000f0b008224 */ /* 0x000fe200078e0200 */
[----:B------:R-:W-:Y:S01]  /*41f0*/  IADD3 R11, PT, PT, -R9, RZ, RZ ;  /* 0x000000ff090b7210 */ /* 0x000fe20007ffe1ff */
[----:B------:R-:W-:Y:S02]  /*4200*/  IMAD R13, R8, R12, R13 ;  /* 0x0000000c080d7224 */ /* 0x000fe400078e020d */
[----:B------:R-:W-:Y:S02]  /*4210*/  @!P0 IMAD R9, R16, R2, R3 ;  /* 0x0000000210098224 */ /* 0x000fe400078e0203 */
[----:B------:R-:W-:Y:S02]  /*4220*/  @!P0 IMAD.MOV.U32 R3, RZ, RZ, R0 ;  /* 0x000000ffff038224 */ /* 0x000fe400078e0000 */
[----:B------:R-:W-:Y:S02]  /*4230*/  IMAD R10, R6, R11, R10 ;  /* 0x0000000b060a7224 */ /* 0x000fe400078e020a */
[----:B------:R-:W-:Y:S02]  /*4240*/  IMAD R13, R3, R8, R13 ;  /* 0x00000008030d7224 */ /* 0x000fe400078e020d */
[----:B------:R-:W-:Y:S02]  /*4250*/  IMAD R10, R9, R6, R10 ;  /* 0x00000006090a7224 */ /* 0x000fe400078e020a */
.L_x_73:
[----:B------:R-:W-:Y:S05]  /*4260*/  BRA.U UP1, `(.L_x_74) ;  /* 0x0000000101107547 */ /* 0x000fea000b800000 */
[----:B------:R-:W-:Y:S04]  /*4270*/  MOV R0, UR6 ;  /* 0x0000000600007c02 */ /* 0x000fe80008000f00 */
[----:B------:R-:W-:Y:S04]  /*4280*/  SHF.L.U32 R3, R0, 0x1f, RZ ;  /* 0x0000001f00037819 */ /* 0x000fe800000006ff */
[----:B------:R-:W2:Y:S02]  /*4290*/  SYNCS.PHASECHK.TRANS64.TRYWAIT P0, [UR4+0xe8], R3 ;  /* 0x0000e803ff0075a7 */ /* 0x000ea40008001104 */
[----:B--2---:R-:W-:Y:S05]  /*42a0*/  @!P0 BRA `(.L_x_75) ;  /* 0x00000050000c8947 */ /* 0x004fea0003800000 */
.L_x_74:
[----:B-1----:R-:W-:Y:S01]  /*42b0*/  ISETP.NE.U32.AND P0, PT, R22, RZ, PT ;  /* 0x000000ff1600720c */ /* 0x002fe20003f05070 */
[----:B------:R-:W-:Y:S01]  /*42c0*/  USHF.L.U32 UR58, UR11, 0x7, URZ ;  /* 0x000000070b3a7899 */ /* 0x000fe200080006ff */
[----:B------:R-:W-:Y:S02]  /*42d0*/  R2UR UR59, R20 ;  /* 0x00000000143b72ca */ /* 0x000fe400000e0000 */
[----:B------:R-:W-:Y:S02]  /*42e0*/  ISETP.NE.AND.EX P0, PT, R23, RZ, PT, P0 ;  /* 0x000000ff1700720c */ /* 0x000fe40003f05300 */
[----:B------:R-:W-:Y:S02]  /*42f0*/  ISETP.NE.U32.AND P2, PT, R22, RZ, PT ;  /* 0x000000ff1600720c */ /* 0x000fe40003f45070 */
[----:B------:R-:W-:Y:S02]  /*4300*/  SHF.L.U32 R11, R37, 0x1f, RZ ;  /* 0x0000001f250b7819 */ /* 0x000fe400000006ff */
[----:B------:R-:W-:Y:S05]  /*4310*/  ISETP.NE.AND.EX P2, PT, R23, RZ, PT, P2 ;  /* 0x000000ff1700720c */ /* 0x000fea0003f45320 */
[----:B------:R-:W-:Y:S02]  /*4320*/  USHF.L.U32 UR59, UR59, 0x6, URZ ;  /* 0x000000063b3b7899 */ /* 0x000fe400080006ff */
[----:B------:R-:W-:Y:S10]  /*4330*/  @!P0 BRA `(.L_x_76) ;  /* 0x00000000002c8947 */ /* 0x000ff40003800000 */
[----:B------:R-:W-:Y:S01]  /*4340*/  ISETP.NE.U32.AND P0, PT, R18, RZ, PT ;  /* 0x000000ff1200720c */ /* 0x000fe20003f05070 */
[----:B------:R-:W-:Y:S03]  /*4350*/  IMAD.MOV.U32 R63, RZ, RZ, 0x1 ;  /* 0x00000001ff3f7424 */ /* 0x000fe600078e00ff */
[----:B------:R-:W-:Y:S11]  /*4360*/  ISETP.NE.AND.EX P0, PT, R19, RZ, PT, P0 ;  /* 0x000000ff1300720c */ /* 0x000ff60003f05300 */
[----:B------:R-:W-:Y:S02]  /*4370*/  @!UPT UIADD3 URZ, UPT, UPT, URZ, URZ, URZ ;  /* 0x000000fffffff290 */ /* 0x000fe4000fffe0ff */
[----:B------:R-:W1:Y:S01]  /*4380*/  @P0 LDC.64 R14, c[0x0][0xa88] ;  /* 0x0002a200ff0e0b82 */ /* 0x000e620000000a00 */
[----:B--2---:R-:W-:Y:S04]  /*4390*/  @P0 IMAD R0, R22, UR36, RZ ;  /* 0x0000002416000c24 */ /* 0x004fe8000f8e02ff */
[----:B-1----:R-:W-:Y:S04]  /*43a0*/  @P0 IMAD.WIDE R14, R0, 0x4, R14 ;  /* 0x00000004000e0825 */ /* 0x002fe800078e020e */
[----:B------:R-:W-:Y:S01]  /*43b0*/  HFMA2 R0, -RZ, RZ, 0, 5.9604644775390625e-08 ;  /* 0x00000001ff007431 */ /* 0x000fe200000001ff */
[----:B------:R1:W5:Y:S04]  /*43c0*/  @P0 LDG.E R35, desc[UR38][R14.64] ;  /* 0x000000260e230981 */ /* 0x000368000c1e1900 */
[----:B------:R-:W-:Y:S01]  /*43d0*/  @!P0 PRMT R63, R0, 0x7610, R63 ;  /* 0x00007610003f8816 */ /* 0x000fe2000000003f */
[----:B-1----:R-:W3:Y:S06]  /*43e0*/  @!P0 LDC R35, c[0x0][0xa80] ;  /* 0x0002a000ff238b82 */ /* 0x002eec0000000800 */
.L_x_76:
[----:B---3-5:R-:W-:Y:S01]  /*43f0*/  @!P2 FSETP.EQ.AND P0, PT, R35, RZ, PT ;  /* 0x000000ff2300a20b */ /* 0x028fe20003f02000 */
[----:B------:R-:W-:Y:S01]  /*4400*/  @!UPT UIADD3 URZ, UPT, UPT, URZ, URZ, URZ ;  /* 0x000000fffffff290 */ /* 0x000fe2000fffe0ff */
[----:B------:R-:W-:Y:S11]  /*4410*/  @!P2 BRA `(.L_x_77) ;  /* 0x000000000018a947 */ /* 0x000ff60003800000 */
[----:B------:R-:W-:Y:S02]  /*4420*/  LOP3.LUT P2, RZ, R63, 0xff, RZ, 0xc0, !PT ;  /* 0x000000ff3fff7812 */ /* 0x000fe4000784c0ff */
[----:B------:R-:W-:Y:S04]  /*4430*/  ISETP.NE.U32.AND P0, PT, R18, RZ, PT ;  /* 0x000000ff1200720c */ /* 0x000fe80003f05070 */
[----:B------:R-:W-:Y:S04]  /*4440*/  ISETP.NE.AND.EX P0, PT, R19, RZ, PT, P0 ;  /* 0x000000ff1300720c */ /* 0x000fe80003f05300 */
[----:B------:R-:W-:Y:S03]  /*4450*/  PLOP3.LUT P0, PT, P0, PT, PT, 0x8, 0x80 ;  /* 0x000000000080781c */ /* 0x000fe6000070e170 */
[----:B------:R-:W-:Y:S11]  /*4460*/  @P2 FSETP.EQ.AND P0, PT, R35, RZ, PT ;  /* 0x000000ff2300220b */ /* 0x000ff60003f02000 */
[----:B------:R-:W-:Y:S02]  /*4470*/  @!UPT UIADD3 URZ, UPT, UPT, URZ, URZ, URZ ;  /* 0x000000fffffff290 */ /* 0x000fe4000fffe0ff */
.L_x_77:
[----:B------:R-:W1:Y:S01]  /*4480*/  SYNCS.PHASECHK.TRANS64.TRYWAIT P2, [UR4+0xc0], R11 ;  /* 0x0000c00bff0075a7 */ /* 0x000e620008041104 */
[----:B------:R-:W-:Y:S04]  /*4490*/  ELECT P4, URZ, PT ;  /* 0x0000000000ff782f */ /* 0x000fe80003880000 */
[----:B------:R-:W-:Y:S11]  /*44a0*/  PLOP3.LUT P4, PT, P0, P4, PT, 0xf2, 0x2f ;  /* 0x00000000002f781c */ /* 0x000ff60000789e72 */
[----:B------:R-:W-:Y:S02]  /*44b0*/  @!UPT UIADD3 URZ, UPT, UPT, URZ, URZ, URZ ;  /* 0x000000fffffff290 */ /* 0x000fe4000fffe0ff */
[----:B------:R-:W-:Y:S05]  /*44c0*/  @!P4 IADD3 R9, P0, PT, R38, 0x780, RZ ;  /* 0x000007802609c810 */ /* 0x000fea0007f1e0ff */
[----:B--2---:R-:W-:Y:S01]  /*44d0*/  @!P4 IMAD.X R3, RZ, RZ, R39, P0 ;  /* 0x000000ffff03c224 */ /* 0x004fe200000e0627 */
[----:B-1----:R-:W-:Y:S07]  /*44e0*/  @!P2 BRA `(.L_x_78) ;  /* 0x0000004c0094a947 */ /* 0x002fee0003800000 */
.L_x_172:
[----:B------:R-:W-:Y:S01]  /*44f0*/  @!P4 R2UR UR8, R9 ;  /* 0x000000000908c2ca */ /* 0x000fe200000e0000 */
[----:B------:R-:W-:Y:S01]  /*4500*/  VOTEU.ALL UP3, P4 ;  /* 0x0000000000ff7886 */ /* 0x000fe20002060000 */
[----:B------:R-:W-:Y:S01]  /*4510*/  @!P4 R2UR UR7, R3 ;  /* 0x000000000307c2ca */ /* 0x000fe200000e0000 */
[----:B------:R-:W-:Y:S01]  /*4520*/  VOTEU.ALL UP2, P4 ;  /* 0x0000000000ff7886 */ /* 0x000fe20002040000 */
[----:B------:R-:W-:Y:S01]  /*4530*/  UMOV UR14, 0x0 ;  /* 0x00000000000e7882 */ /* 0x000fe20000000000 */
[----:B------:R-:W-:Y:S01]  /*4540*/  UMOV UR15, 0x10000000 ;  /* 0x10000000000f7882 */ /* 0x000fe20000000000 */
[----:B------:R-:W-:Y:S01]  /*4550*/  @!UP3 UIADD3 UR56, UPT, UPT, UR4, 0x200, URZ ;  /* 0x000002000438b890 */ /* 0x000fe2000fffe0ff */
[----:B-1----:R-:W-:Y:S01]  /*4560*/  @!P4 IMAD.MOV.U32 R0, RZ, RZ, 0x2000 ;  /* 0x00002000ff00c424 */ /* 0x002fe200078e00ff */
[----:B------:R-:W-:Y:S01]  /*4570*/  UMOV UR60, UR36 ;  /* 0x00000024003c7c82 */ /* 0x000fe20008000000 */
[----:B------:R-:W-:Y:S01]  /*4580*/  @!UP3 UIADD3 UR26, UPT, UPT, UR58, 0x20, URZ ;  /* 0x000000203a1ab890 */ /* 0x000fe2000fffe0ff */
[----:B------:R-:W-:Y:S01]  /*4590*/  @!P4 IADD3 R9, P0, PT, R38, 0x780, RZ ;  /* 0x000007802609c810 */ /* 0x000fe20007f1e0ff */
[----:B------:R-:W-:Y:S02]  /*45a0*/  @!UP3 UIADD3 UR24, UPT, UPT, UR4, 0xa00, URZ ;  /* 0x00000a000418b890 */ /* 0x000fe4000fffe0ff */
[----:B------:R-:W-:Y:S01]  /*45b0*/  IMAD.U32 R14, RZ, RZ, UR8 ;  /* 0x00000008ff0e7e24 */ /* 0x000fe2000f8e00ff */
[----:B------:R-:W-:Y:S01]  /*45c0*/  VOTEU.ALL UP1, P4 ;  /* 0x0000000000ff7886 */ /* 0x000fe20002020000 */
[----:B------:R-:W-:Y:S01]  /*45d0*/  IMAD.U32 R15, RZ, RZ, UR7 ;  /* 0x00000007ff0f7e24 */ /* 0x000fe2000f8e00ff */
[----:B------:R-:W-:Y:S01]  /*45e0*/  UMOV UR25, UR57 ;  /* 0x0000003900197c82 */ /* 0x000fe20008000000 */
[----:B------:R-:W-:Y:S01]  /*45f0*/  UMOV UR27, UR59 ;  /* 0x0000003b001b7c82 */ /* 0x000fe20008000000 */
[----:B------:R-:W-:Y:S01]  /*4600*/  @!P4 R2UR UR22, R14 ;  /* 0x000000000e16c2ca */ /* 0x000fe200000e0000 */
[----:B------:R-:W-:Y:S01]  /*4610*/  UMOV UR28, UR36 ;  /* 0x00000024001c7c82 */ /* 0x000fe20008000000 */
[----:B------:R-:W-:Y:S01]  /*4620*/  @!P4 R2UR UR23, R15 ;  /* 0x000000000f17c2ca */ /* 0x000fe200000e0000 */
[----:B------:R-:W-:Y:S01]  /*4630*/  @!UP3 UIADD3 UR18, UPT, UPT, UR58, 0x40, URZ ;  /* 0x000000403a12b890 */ /* 0x000fe2000fffe0ff */
[----:B------:R-:W-:Y:S01]  /*4640*/  @!P4 IMAD.X R3, RZ, RZ, R39, P0 ;  /* 0x000000ffff03c224 */ /* 0x000fe200000e0627 */
[----:B------:R-:W-:Y:S01]  /*4650*/  @!UP3 UIADD3 UR16, UPT, UPT, UR4, 0x1200, URZ ;  /* 0x000012000410b890 */ /* 0x000fe2000fffe0ff */
[----:B------:R-:W-:Y:S01]  /*4660*/  VOTEU.ALL UP0, P4 ;  /* 0x0000000000ff7886 */ /* 0x000fe20002000000 */
[----:B------:R-:W-:Y:S01]  /*4670*/  UMOV UR17, UR57 ;  /* 0x0000003900117c82 */ /* 0x000fe20008000000 */
[----:B------:R-:W-:Y:S01]  /*4680*/  UMOV UR19, UR59 ;  /* 0x0000003b00137c82 */ /* 0x000fe20008000000 */
[----:B------:R-:W-:Y:S01]  /*4690*/  UMOV UR20, UR36 ;  /* 0x0000002400147c82 */ /* 0x000fe20008000000 */
[----:B------:R-:W-:Y:S02]  /*46a0*/  @!UP3 UIADD3 UR10, UPT, UPT, UR58, 0x60, URZ ;  /* 0x000000603a0ab890 */ /* 0x000fe4000fffe0ff */
[----:B------:R-:W-:Y:S03]  /*46b0*/  @!UP3 UIADD3 UR8, UPT, UPT, UR4, 0x1a00, URZ ;  /* 0x00001a000408b890 */ /* 0x000fe6000fffe0ff */
[----:B------:R1:W-:Y:S01]  /*46c0*/  @!UP2 UTMALDG.3D [UR56], [UR22], desc[UR14] ;  /* 0x00000e381600a5b4 */ /* 0x0003e20008011000 */
[----:B------:R-:W-:Y:S01]  /*46d0*/  UMOV UR9, UR57 ;  /* 0x0000003900097c82 */ /* 0x000fe20008000000 */
[----:B------:R-:W-:Y:S01]  /*46e0*/  UMOV UR11, UR59 ;  /* 0x0000003b000b7c82 */ /* 0x000fe20008000000 */
[----:B------:R-:W-:Y:S01]  /*46f0*/  UMOV UR12, UR36 ;  /* 0x00000024000c7c82 */ /* 0x000fe20008000000 */
[----:B------:R-:W-:Y:S01]  /*4700*/  UPRMT UR7, UR37, 0x654, UR57 ;  /* 0x0000065425077896 */ /* 0x000fe20008000039 */
[----:B------:R1:W-:Y:S01]  /*4710*/  @!UP1 UTMALDG.3D [UR24], [UR22], desc[UR14] ;  /* 0x00000e18160095b4 */ /* 0x0003e20008011000 */
[----:B------:R-:W-:Y:S01]  /*4720*/  VOTEU.ALL UP1, P4 ;  /* 0x0000000000ff7886 */ /* 0x000fe20002020000 */
[----:B------:R1:W-:Y:S04]  /*4730*/  @!UP0 UTMALDG.3D [UR16], [UR22], desc[UR14] ;  /* 0x00000e10160085b4 */ /* 0x0003e80008011000 */
[----:B------:R1:W-:Y:S01]  /*4740*/  @!UP1 UTMALDG.3D [UR8], [UR22], desc[UR14] ;  /* 0x00000e08160095b4 */ /* 0x0003e20008011000 */
[----:B------:R1:W-:Y:S01]  /*4750*/  @!P4 SYNCS.ARRIVE.TRANS64.RED.A0TR RZ, [UR4+0xa0], R0 ;  /* 0x0000a000ffffc9a7 */ /* 0x0003e20008300404 */
[----:B------:R-:W-:Y:S01]  /*4760*/  SYNCS.ARRIVE.TRANS64.RED.A1T0 RZ, [UR7], RZ ;  /* 0x000000ffffff79a7 */ /* 0x000fe20008100407 */
[----:B------:R-:W2:Y:S02]  /*4770*/  SYNCS.PHASECHK.TRANS64.TRYWAIT P2, [UR4+0xc8], R11 ;  /* 0x0000c80bff0075a7 */ /* 0x000ea40008041104 */
[----:B-12---:R-:W-:Y:S05]  /*4780*/  @!P2 BRA `(.L_x_79) ;  /* 0x0000004c0004a947 */ /* 0x006fea0003800000 */
.L_x_174:
        /* <DEDUP_REMOVED lines=8> */
[----:B------:R-:W-:Y:S01]  /*4810*/  @!UP3 UIADD3 UR48, UPT, UPT, UR4, 0x2200, URZ ;  /* 0x000022000430b890 */ /* 0x000fe2000fffe0ff */
[----:B------:R-:W-:Y:S01]  /*4820*/  @!P4 IADD3 R40, P0, PT, R38, 0x780, RZ ;  /* 0x000007802628c810 */ /* 0x000fe20007f1e0ff */
[----:B------:R-:W-:Y:S01]  /*4830*/  UMOV UR50, UR58 ;  /* 0x0000003a00327c82 */ /* 0x000fe20008000000 */
[----:B------:R-:W-:Y:S01]  /*4840*/  UMOV UR52, UR36 ;  /* 0x0000002400347c82 */ /* 0x000fe20008000000 */
[----:B------:R-:W-:Y:S01]  /*4850*/  @!UP3 UIADD3 UR26, UPT, UPT, UR58, 0x20, URZ ;  /* 0x000000203a1ab890 */ /* 0x000fe2000fffe0ff */
[----:B------:R-:W-:Y:S01]  /*4860*/  IMAD.U32 R14, RZ, RZ, UR8 ;  /* 0x00000008ff0e7e24 */ /* 0x000fe2000f8e00ff */
[----:B------:R-:W-:Y:S01]  /*4870*/  @!UP3 UIADD3 UR24, UPT, UPT, UR4, 0x2a00, URZ ;  /* 0x00002a000418b890 */ /* 0x000fe2000fffe0ff */
[----:B------:R-:W-:Y:S01]  /*4880*/  IMAD.U32 R15, RZ, RZ, UR7 ;  /* 0x00000007ff0f7e24 */ /* 0x000fe2000f8e00ff */
[----:B------:R-:W-:Y:S01]  /*4890*/  VOTEU.ALL UP1, P4 ;  /* 0x0000000000ff7886 */ /* 0x000fe20002020000 */
[----:B------:R-:W-:Y:S01]  /*48a0*/  UMOV UR25, UR49 ;  /* 0x0000003100197c82 */ /* 0x000fe20008000000 */
[----:B------:R-:W-:Y:S01]  /*48b0*/  @!P4 R2UR UR22, R14 ;  /* 0x000000000e16c2ca */ /* 0x000fe200000e0000 */
[----:B------:R-:W-:Y:S01]  /*48c0*/  UMOV UR28, UR36 ;  /* 0x00000024001c7c82 */ /* 0x000fe20008000000 */
[----:B------:R-:W-:Y:S01]  /*48d0*/  @!P4 R2UR UR23, R15 ;  /* 0x000000000f17c2ca */ /* 0x000fe200000e0000 */
[----:B------:R-:W-:Y:S01]  /*48e0*/  UMOV UR27, UR51 ;  /* 0x00000033001b7c82 */ /* 0x000fe20008000000 */
        /* <DEDUP_REMOVED lines=8> */
[----:B------:R-:W-:Y:S02]  /*4970*/  @!UP3 UIADD3 UR8, UPT, UPT, UR4, 0x3a00, URZ ;  /* 0x00003a000408b890 */ /* 0x000fe4000fffe0ff */
        /* <DEDUP_REMOVED lines=13> */
.L_x_176:
[----:B------:R-:W2:Y:S01]  /*4a50*/  LDC.64 R16, c[0x0][0xd10] ;  /* 0x00034400ff107b82 */ /* 0x000ea20000000a00 */
[----:B------:R-:W-:Y:S01]  /*4a60*/  @!P4 R2UR UR8, R40 ;  /* 0x000000002808c2ca */ /* 0x000fe200000e0000 */
[----:B------:R-:W-:Y:S01]  /*4a70*/  VOTEU.ALL UP3, P4 ;  /* 0x0000000000ff7886 */ /* 0x000fe20002060000 */
[----:B------:R-:W-:Y:S01]  /*4a80*/  @!P4 R2UR UR7, R20 ;  /* 0x000000001407c2ca */ /* 0x000fe200000e0000 */
[----:B------:R-:W-:Y:S01]  /*4a90*/  VOTEU.ALL UP2, P4 ;  /* 0x0000000000ff7886 */ /* 0x000fe20002040000 */
[----:B------:R-:W-:Y:S03]  /*4aa0*/  UMOV UR14, 0x0 ;  /* 0x00000000000e7882 */ /* 0x000fe60000000000 */
[----:B------:R-:W3:Y:S01]  /*4ab0*/  LDC.64 R14, c[0x0][0xd18] ;  /* 0x00034600ff0e7b82 */ /* 0x000ee20000000a00 */
[----:B------:R-:W-:Y:S01]  /*4ac0*/  @!UP3 UIADD3 UR43, UPT, UPT, UR59, 0x20, URZ ;  /* 0x000000203b2bb890 */ /* 0x000fe2000fffe0ff */
[----:B------:R-:W-:Y:S01]  /*4ad0*/  @!P4 IMAD.MOV.U32 R20, RZ, RZ, 0x2000 ;  /* 0x00002000ff14c424 */ /* 0x000fe200078e00ff */
[----:B------:R-:W-:Y:S01]  /*4ae0*/  @!UP3 UIADD3 UR40, UPT, UPT, UR4, 0x4200, URZ ;  /* 0x000042000428b890 */ /* 0x000fe2000fffe0ff */
[----:B------:R-:W-:Y:S01]  /*4af0*/  @P3 SHF.R.U32.HI R33, RZ, 0x10, R29 ;  /* 0x00000010ff213819 */ /* 0x000fe2000001161d */
[----:B------:R-:W-:Y:S03]  /*4b00*/  UMOV UR15, 0x10000000 ;  /* 0x10000000000f7882 */ /* 0x000fe60000000000 */
[----:B-1----:R-:W1:Y:S01]  /*4b10*/  @!P1 LDC R0, c[0x0][0xd20] ;  /* 0x00034800ff009b82 */ /* 0x002e620000000800 */
[----:B------:R-:W-:Y:S01]  /*4b20*/  UMOV UR42, UR58 ;  /* 0x0000003a002a7c82 */ /* 0x000fe20008000000 */
[----:B------:R-:W-:Y:S01]  /*4b30*/  IMAD.U32 R40, RZ, RZ, UR8 ;  /* 0x00000008ff287e24 */ /* 0x000fe2000f8e00ff */
[----:B------:R-:W-:Y:S05]  /*4b40*/  UMOV UR44, UR36 ;  /* 0x00000024002c7c82 */ /* 0x000fea0008000000 */
[----:B------:R-:W4:Y:S01]  /*4b50*/  @!P1 LDC R3, c[0x0][0xd0c] ;  /* 0x00034300ff039b82 */ /* 0x000f220000000800 */
[----:B------:R-:W-:Y:S01]  /*4b60*/  IMAD.U32 R41, RZ, RZ, UR7 ;  /* 0x00000007ff297e24 */ /* 0x000fe2000f8e00ff */
[----:B------:R-:W-:Y:S01]  /*4b70*/  @!UP3 UIADD3 UR26, UPT, UPT, UR58, 0x20, URZ ;  /* 0x000000203a1ab890 */ /* 0x000fe2000fffe0ff */
[----:B------:R-:W-:Y:S01]  /*4b80*/  @!P4 R2UR UR22, R40 ;  /* 0x000000002816c2ca */ /* 0x000fe200000e0000 */
[----:B------:R-:W-:Y:S01]  /*4b90*/  @!UP3 UIADD3 UR24, UPT, UPT, UR4, 0x4a00, URZ ;  /* 0x00004a000418b890 */ /* 0x000fe2000fffe0ff */
[----:B------:R-:W-:Y:S01]  /*4ba0*/  VIADD R36, R36, 0x1 ;  /* 0x0000000124247836 */ /* 0x000fe20000000000 */
[----:B------:R-:W-:Y:S01]  /*4bb0*/  @!P4 R2UR UR23, R41 ;  /* 0x000000002917c2ca */ /* 0x000fe200000e0000 */
[----:B------:R-:W-:Y:S01]  /*4bc0*/  VOTEU.ALL UP1, P4 ;  /* 0x0000000000ff7886 */ /* 0x000fe20002020000 */
[----:B------:R-:W-:Y:S01]  /*4bd0*/  UMOV UR25, UR41 ;  /* 0x0000002900197c82 */ /* 0x000fe20008000000 */
[----:B------:R-:W-:Y:S01]  /*4be0*/  UMOV UR28, UR36 ;  /* 0x00000024001c7c82 */ /* 0x000fe20008000000 */
[----:B------:R-:W-:Y:S01]  /*4bf0*/  UMOV UR27, UR43 ;  /* 0x0000002b001b7c82 */ /* 0x000fe20008000000 */
[----:B------:R-:W-:Y:S02]  /*4c00*/  @!UP3 UIADD3 UR18, UPT, UPT, UR58, 0x40, URZ ;  /* 0x000000403a12b890 */ /* 0x000fe4000fffe0ff */
[----:B------:R-:W-:Y:S01]  /*4c10*/  @!UP3 UIADD3 UR16, UPT, UPT, UR4, 0x5200, URZ ;  /* 0x000052000410b890 */ /* 0x000fe2000fffe0ff */
[----:B------:R-:W-:Y:S01]  /*4c20*/  VOTEU.ALL UP0, P4 ;  /* 0x0000000000ff7886 */ /* 0x000fe20002000000 */
[----:B------:R-:W-:Y:S01]  /*4c30*/  UMOV UR17, UR41 ;  /* 0x0000002900117c82 */ /* 0x000fe20008000000 */
[----:B------:R-:W-:Y:S01]  /*4c40*/  UMOV UR20, UR36 ;  /* 0x0000002400147c82 */ /* 0x000fe20008000000 */
[----:B------:R-:W-:Y:S02]  /*4c50*/  UMOV UR19, UR43 ;  /* 0x0000002b00137c82 */ /* 0x000fe40008000000 */
[----:B------:R1:W-:Y:S01]  /*4c60*/  @!UP2 UTMALDG.3D [UR40], [UR22], desc[UR14] ;  /* 0x00000e281600a5b4 */ /* 0x0003e20008011000 */
[----:B------:R-:W-:Y:S02]  /*4c70*/  @!UP3 UIADD3 UR10, UPT, UPT, UR58, 0x60, URZ ;  /* 0x000000603a0ab890 */ /* 0x000fe4000fffe0ff */
[----:B------:R-:W-:Y:S01]  /*4c80*/  @!UP3 UIADD3 UR8, UPT, UPT, UR4, 0x5a00, URZ ;  /* 0x00005a000408b890 */ /* 0x000fe2000fffe0ff */
[----:B------:R-:W-:Y:S01]  /*4c90*/  UMOV UR9, UR41 ;  /* 0x0000002900097c82 */ /* 0x000fe20008000000 */
[----:B------:R-:W-:Y:S01]  /*4ca0*/  UMOV UR12, UR36 ;  /* 0x00000024000c7c82 */ /* 0x000fe20008000000 */
[----:B------:R-:W-:Y:S01]  /*4cb0*/  UMOV UR11, UR43 ;  /* 0x0000002b000b7c82 */ /* 0x000fe20008000000 */
[----:B------:R1:W-:Y:S01]  /*4cc0*/  @!UP1 UTMALDG.3D [UR24], [UR22], desc[UR14] ;  /* 0x00000e18160095b4 */ /* 0x0003e20008011000 */
[----:B------:R-:W-:Y:S01]  /*4cd0*/  VOTEU.ALL UP1, P4 ;  /* 0x0000000000ff7886 */ /* 0x000fe20002020000 */
[----:B------:R-:W-:Y:S01]  /*4ce0*/  UPRMT UR7, UR37, 0x654, UR41 ;  /* 0x0000065425077896 */ /* 0x000fe20008000029 */
[----:B--2---:R-:W-:Y:S01]  /*4cf0*/  @!P1 IMAD.HI.U32 R12, R13, R16, RZ ;  /* 0x000000100d0c9227 */ /* 0x004fe200078e00ff */
[----:B---3--:R-:W-:Y:S02]  /*4d00*/  @!P1 ISETP.NE.AND P0, PT, R14, 0x1, PT ;  /* 0x000000010e00980c */ /* 0x008fe40003f05270 */
[----:B----4-:R-:W-:Y:S01]  /*4d10*/  @!P1 ISETP.NE.AND P2, PT, R3, 0x1, PT ;  /* 0x000000010300980c */ /* 0x010fe20003f45270 */
[C---:B------:R-:W-:Y:S01]  /*4d20*/  @!P1 IMAD.HI.U32 R9, R10.reuse, R15, RZ ;  /* 0x0000000f0a099227 */ /* 0x040fe200078e00ff */
[----:B------:R2:W-:Y:S02]  /*4d30*/  @!UP0 UTMALDG.3D [UR16], [UR22], desc[UR14] ;  /* 0x00000e10160085b4 */ /* 0x0005e40008011000 */
[----:B------:R-:W-:Y:S02]  /*4d40*/  @!P1 SHF.R.U32.HI R12, RZ, R17, R12 ;  /* 0x00000011ff0c9219 */ /* 0x000fe4000001160c */
[----:B-1----:R-:W-:Y:S02]  /*4d50*/  @!P1 SHF.R.U32.HI R9, RZ, R0, R9 ;  /* 0x00000000ff099219 */ /* 0x002fe40000011609 */
[----:B------:R-:W-:Y:S01]  /*4d60*/  @!P1 SEL R12, R13, R12, !P2 ;  /* 0x0000000c0d0c9207 */ /* 0x000fe20005000000 */
[----:B------:R2:W-:Y:S01]  /*4d70*/  @!UP1 UTMALDG.3D [UR8], [UR22], desc[UR14] ;  /* 0x00000e08160095b4 */ /* 0x0005e20008011000 */
[----:B------:R2:W-:Y:S01]  /*4d80*/  @!P4 SYNCS.ARRIVE.TRANS64.RED.A0TR RZ, [UR4+0xb0], R20 ;  /* 0x0000b014ffffc9a7 */ /* 0x0005e20008300404 */
[----:B------:R-:W-:Y:S05]  /*4d90*/  @!P1 SEL R9, R10, R9, !P0 ;  /* 0x000000090a099207 */ /* 0x000fea0004000000 */
[----:B------:R-:W-:Y:S02]  /*4da0*/  @!P1 IMAD.IADD R0, R9, 0x1, -R12 ;  /* 0x0000000109009824 */ /* 0x000fe400078e0a0c */
[----:B------:R-:W-:Y:S02]  /*4db0*/  @!P1 IMAD.IADD R9, R12, 0x1, -R9 ;  /* 0x000000010c099824 */ /* 0x000fe400078e0a09 */
[----:B------:R-:W-:Y:S02]  /*4dc0*/  @!P1 IMAD R13, R0, R3, R13 ;  /* 0x00000003000d9224 */ /* 0x000fe400078e020d */
[----:B------:R-:W-:Y:S01]  /*4dd0*/  @!P1 IMAD R10, R9, R14, R10 ;  /* 0x0000000e090a9224 */ /* 0x000fe200078e020a */
[----:B------:R-:W-:Y:S01]  /*4de0*/  SYNCS.ARRIVE.TRANS64.RED.A1T0 RZ, [UR7], RZ ;  /* 0x000000ffffff79a7 */ /* 0x000fe20008100407 */
[----:B------:R-:W1:Y:S02]  /*4df0*/  SYNCS.PHASECHK.TRANS64.TRYWAIT P5, [UR4+0xd8], R11 ;  /* 0x0000d80bff0075a7 */ /* 0x000e6400080a1104 */
[----:B-12---:R-:W-:Y:S05]  /*4e00*/  @!P5 BRA `(.L_x_81) ;  /* 0x000000440094d947 */ /* 0x006fea0003800000 */
.L_x_178:
[----:B------:R-:W-:Y:S01]  /*4e10*/  @!P4 IADD3 R3, P0, PT, R38, 0x780, RZ ;  /* 0x000007802603c810 */ /* 0x000fe20007f1e0ff */
[----:B------:R-:W-:Y:S01]  /*4e20*/  VOTEU.ALL UP2, P4 ;  /* 0x0000000000ff7886 */ /* 0x000fe20002040000 */
[----:B------:R-:W-:Y:S01]  /*4e30*/  UMOV UR14, 0x0 ;  /* 0x00000000000e7882 */ /* 0x000fe20000000000 */
[----:B------:R-:W-:Y:S01]  /*4e40*/  UMOV UR15, 0x10000000 ;  /* 0x10000000000f7882 */ /* 0x000fe20000000000 */
[----:B------:R-:W-:Y:S01]  /*4e50*/  @!P4 R2UR UR8, R3 ;  /* 0x000000000308c2ca */ /* 0x000fe200000e0000 */
[----:B-1----:R-:W-:Y:S01]  /*4e60*/  @!P4 IMAD.X R0, RZ, RZ, R39, P0 ;  /* 0x000000ffff00c224 */ /* 0x002fe200000e0627 */
[----:B------:R-:W-:Y:S01]  /*4e70*/  UMOV UR34, UR58 ;  /* 0x0000003a00227c82 */ /* 0x000fe20008000000 */
[----:B------:R-:W-:Y:S01]  /*4e80*/  VOTEU.ALL UP1, P4 ;  /* 0x0000000000ff7886 */ /* 0x000fe20002020000 */
[----:B------:R-:W-:Y:S01]  /*4e90*/  UMOV UR12, UR36 ;  /* 0x00000024000c7c82 */ /* 0x000fe20008000000 */
[----:B------:R-:W-:Y:S01]  /*4ea0*/  VOTEU.ALL UP3, P4 ;  /* 0x0000000000ff7886 */ /* 0x000fe20002060000 */
[----:B------:R-:W-:Y:S01]  /*4eb0*/  @!P4 R2UR UR7, R0 ;  /* 0x000000000007c2ca */ /* 0x000fe200000e0000 */
[----:B------:R-:W-:Y:S01]  /*4ec0*/  VOTEU.ALL UP0, P4 ;  /* 0x0000000000ff7886 */ /* 0x000fe20002000000 */
[----:B------:R-:W-:Y:S01]  /*4ed0*/  UMOV UR28, UR36 ;  /* 0x00000024001c7c82 */ /* 0x000fe20008000000 */
[----:B------:R-:W-:Y:S01]  /*4ee0*/  UMOV UR20, UR36 ;  /* 0x0000002400147c82 */ /* 0x000fe20008000000 */
[----:B------:R-:W-:Y:S01]  /*4ef0*/  @!UP3 UIADD3 UR33, UPT, UPT, UR4, 0xb8, URZ ;  /* 0x000000b80421b890 */ /* 0x000fe2000fffe0ff */
[----:B------:R-:W-:Y:S01]  /*4f00*/  IMAD.IADD R0, R13, 0x1, R62 ;  /* 0x000000010d007824 */ /* 0x000fe200078e023e */
[----:B------:R-:W-:Y:S01]  /*4f10*/  @!UP3 UIADD3 UR35, UPT, UPT, UR59, 0x30, URZ ;  /* 0x000000303b23b890 */ /* 0x000fe2000fffe0ff */
[----:B------:R-:W-:Y:S01]  /*4f20*/  IMAD.U32 R14, RZ, RZ, UR8 ;  /* 0x00000008ff0e7e24 */ /* 0x000fe2000f8e00ff */
[----:B------:R-:W-:Y:S01]  /*4f30*/  @!UP3 UIADD3 UR32, UPT, UPT, UR4, 0x6200, URZ ;  /* 0x000062000420b890 */ /* 0x000fe2000fffe0ff */
[----:B------:R-:W-:Y:S01]  /*4f40*/  ISETP.NE.AND P0, PT, R36, 0x2, PT ;  /* 0x000000022400780c */ /* 0x000fe20003f05270 */
[----:B------:R-:W-:Y:S01]  /*4f50*/  @!UP3 UIADD3 UR10, UPT, UPT, UR58, 0x20, URZ ;  /* 0x000000203a0ab890 */ /* 0x000fe2000fffe0ff */
[----:B------:R-:W-:Y:S01]  /*4f60*/  LOP3.LUT R37, R37, 0x1, RZ, 0x3c, !PT ;  /* 0x0000000125257812 */ /* 0x000fe200078e3cff */
[----:B------:R-:W-:Y:S01]  /*4f70*/  @!UP3 UIADD3 UR8, UPT, UPT, UR4, 0x6a00, URZ ;  /* 0x00006a000408b890 */ /* 0x000fe2000fffe0ff */
[----:B------:R-:W-:Y:S01]  /*4f80*/  IMAD.U32 R15, RZ, RZ, UR7 ;  /* 0x00000007ff0f7e24 */ /* 0x000fe2000f8e00ff */
[----:B------:R-:W-:Y:S01]  /*4f90*/  @!P4 R2UR UR22, R14 ;  /* 0x000000000e16c2ca */ /* 0x000fe200000e0000 */
[----:B------:R-:W-:Y:S01]  /*4fa0*/  UMOV UR9, UR33 ;  /* 0x0000002100097c82 */ /* 0x000fe20008000000 */
[----:B------:R-:W-:Y:S01]  /*4fb0*/  UMOV UR11, UR35 ;  /* 0x00000023000b7c82 */ /* 0x000fe20008000000 */
[----:B------:R-:W-:Y:S01]  /*4fc0*/  @!UP3 UIADD3 UR26, UPT, UPT, UR58, 0x40, URZ ;  /* 0x000000403a1ab890 */ /* 0x000fe2000fffe0ff */
[----:B------:R-:W-:Y:S01]  /*4fd0*/  @!P4 R2UR UR23, R15 ;  /* 0x000000000f17c2ca */ /* 0x000fe200000e0000 */
[----:B------:R-:W-:Y:S01]  /*4fe0*/  @!UP3 UIADD3 UR24, UPT, UPT, UR4, 0x7200, URZ ;  /* 0x000072000418b890 */ /* 0x000fe2000fffe0ff */
[----:B------:R-:W-:Y:S01]  /*4ff0*/  SEL R3, RZ, 0x1, P0 ;  /* 0x00000001ff037807 */ /* 0x000fe20000000000 */
[----:B------:R-:W-:Y:S01]  /*5000*/  UMOV UR25, UR33 ;  /* 0x0000002100197c82 */ /* 0x000fe20008000000 */
[----:B------:R-:W-:Y:S01]  /*5010*/  UMOV UR27, UR35 ;  /* 0x00000023001b7c82 */ /* 0x000fe20008000000 */
[----:B------:R-:W-:Y:S01]  /*5020*/  @!UP3 UIADD3 UR18, UPT, UPT, UR58, 0x60, URZ ;  /* 0x000000603a12b890 */ /* 0x000fe2000fffe0ff */
[----:B------:R-:W-:Y:S01]  /*5030*/  LOP3.LUT R34, R34, R3, RZ, 0x3c, !PT ;  /* 0x0000000322227212 */ /* 0x000fe200078e3cff */
[----:B------:R-:W-:Y:S01]  /*5040*/  @!UP3 UIADD3 UR16, UPT, UPT, UR4, 0x7a00, URZ ;  /* 0x00007a000410b890 */ /* 0x000fe2000fffe0ff */
[----:B------:R-:W-:Y:S01]  /*5050*/  IMAD.IADD R20, R10, 0x1, R51 ;  /* 0x000000010a147824 */ /* 0x000fe200078e0233 */
[----:B------:R-:W-:Y:S01]  /*5060*/  UMOV UR17, UR33 ;  /* 0x0000002100117c82 */ /* 0x000fe20008000000 */
[----:B------:R-:W-:Y:S01]  /*5070*/  UMOV UR19, UR35 ;  /* 0x0000002300137c82 */ /* 0x000fe20008000000 */
[----:B------:R-:W-:Y:S02]  /*5080*/  SEL R36, R36, RZ, P0 ;  /* 0x000000ff24247207 */ /* 0x000fe40000000000 */
[----:B------:R1:W-:Y:S01]  /*5090*/  @!UP2 UTMALDG.3D [UR32], [UR22], desc[UR14] ;  /* 0x00000e201600a5b4 */ /* 0x0003e20008011000 */
[----:B------:R2:W-:Y:S01]  /*50a0*/  @!UP1 UTMALDG.3D [UR8], [UR22], desc[UR14] ;  /* 0x00000e08160095b4 */ /* 0x0005e20008011000 */
[----:B------:R-:W-:Y:S01]  /*50b0*/  VOTEU.ALL UP1, P4 ;  /* 0x0000000000ff7886 */ /* 0x000fe20002020000 */
[----:B------:R4:W-:Y:S04]  /*50c0*/  @!UP0 UTMALDG.3D [UR24], [UR22], desc[UR14] ;  /* 0x00000e18160085b4 */ /* 0x0009e80008011000 */
[----:B------:R4:W-:Y:S01]  /*50d0*/  @!UP1 UTMALDG.3D [UR16], [UR22], desc[UR14] ;  /* 0x00000e10160095b4 */ /* 0x0009e20008011000 */
[----:B------:R4:W-:Y:S01]  /*50e0*/  @!P4 SYNCS.ARRIVE.TRANS64.RED.A0TR RZ, [UR4+0xb8], R32 ;  /* 0x0000b820ffffc9a7 */ /* 0x0009e20008300404 */
[----:B------:R-:W-:Y:S01]  /*50f0*/  UPLOP3.LUT UP1, UPT, UPT, UPT, UPT, 0x80, 0x8 ;  /* 0x000000000008789c */ /* 0x000fe20003f2f070 */
[----:B-1----:R-:W-:Y:S01]  /*5100*/  @P3 R2UR UR36, R33 ;  /* 0x00000000212432ca */ /* 0x002fe200000e0000 */
[----:B------:R-:W-:Y:S01]  /*5110*/  SYNCS.ARRIVE.TRANS64.RED.A1T0 RZ, [UR5], RZ ;  /* 0x000000ffffff79a7 */ /* 0x000fe20008100405 */
[----:B--2---:R-:W-:Y:S01]  /*5120*/  R2UR UR11, R0 ;  /* 0x00000000000b72ca */ /* 0x004fe200000e0000 */
[----:B------:R-:W-:Y:S03]  /*5130*/  @!UPT UIADD3 URZ, UPT, UPT, URZ, URZ, URZ ;  /* 0x000000fffffff290 */ /* 0x000fe6000fffe0ff */
[----:B------:R-:W-:Y:S11]  /*5140*/  @P3 BRA `(.L_x_82) ;  /* 0xffffffec004c3947 */ /* 0x000ff6000383ffff */
[----:B------:R-:W-:-:S04]  /*5150*/  SHF.L.U32 R3, R37, 0x1f, RZ ;  /* 0x0000001f25037819 */ /* 0x000fc800000006ff */
[----:B------:R-:W1:Y:S02]  /*5160*/  SYNCS.PHASECHK.TRANS64.TRYWAIT P0, [UR4+0xc0], R3 ;  /* 0x0000c003ff0075a7 */ /* 0x000e640008001104 */
[----:B-1----:R-:W-:Y:S05]  /*5170*/  @!P0 BRA `(.L_x_83) ;  /* 0x0000004000d08947 */ /* 0x002fea0003800000 */
.L_x_180:
[----:B------:R-:W2:Y:S02]  /*5180*/  SYNCS.PHASECHK.TRANS64.TRYWAIT P0, [UR4+0xc8], R3 ;  /* 0x0000c803ff0075a7 */ /* 0x000ea40008001104 */
[----:B--2---:R-:W-:Y:S05]  /*5190*/  @!P0 BRA `(.L_x_84) ;  /* 0x0000004000e08947 */ /* 0x004fea0003800000 */
.L_x_182:
[----:B------:R-:W2:Y:S02]  /*51a0*/  SYNCS.PHASECHK.TRANS64.TRYWAIT P0, [UR4+0xd0], R3 ;  /* 0x0000d003ff0075a7 */ /* 0x000ea40008001104 */
[----:B--2---:R-:W-:Y:S05]  /*51b0*/  @!P0 BRA `(.L_x_85) ;  /* 0x0000004000f08947 */ /* 0x004fea0003800000 */
.L_x_184:
[----:B-1----:R-:W-:-:S07]  /*51c0*/  MOV R0, UR4 ;  /* 0x0000000400007c02 */ /* 0x002fce0008000f00 */
.L_x_86:
[----:B-1----:R-:W-:-:S04]  /*51d0*/  SHF.L.U32 R3, R37, 0x1f, RZ ;  /* 0x0000001f25037819 */ /* 0x002fc800000006ff */
[----:B------:R1:W2:Y:S03]  /*51e0*/  SYNCS.PHASECHK.TRANS64.TRYWAIT P0, [R0+URZ+0xd8], R3 ;  /* 0x0000d803000075a7 */ /* 0x0002a600080011ff */
[----:B--2---:R-:W-:Y:S05]  /*51f0*/  @!P0 NANOSLEEP.SYNCS 0x989680 ;  /* 0x009896800000895d */ /* 0x004fea0003900000 */
[----:B------:R-:W2:Y:S02]  /*5200*/  @!P0 SYNCS.PHASECHK.TRANS64 P0, [R0+URZ+0xd8], R3 ;  /* 0x0000d803000085a7 */ /* 0x000ea400080010ff */
[----:B--2-4-:R-:W-:Y:S05]  /*5210*/  @P0 EXIT ;  /* 0x000000000000094d */ /* 0x014fea0003800000 */
[----:B------:R-:W-:Y:S05]  /*5220*/  BRA `(.L_x_86) ;  /* 0xfffffffc00e87947 */ /* 0x000fea000383ffff */
.L_x_71:
[----:B------:R-:W-:-:S06]  /*5230*/  UISETP.GE.AND UP0, UPT, UR8, 0x4, UPT ;  /* 0x000000040800788c */ /* 0x000fcc000bf06270 */
[----:B------:R-:W-:-:S13]  /*5240*/  PLOP3.LUT P0, PT, PT, PT, UP0, 0x80, 0x8 ;  /* 0x000000000008781c */ /* 0x000fda0003f0f008 */
[----:B------:R-:W-:Y:S05]  /*5250*/  @!P0 EXIT ;  /* 0x000000000000894d */ /* 0x000fea0003800000 */
[----:B------:R-:W-:Y:S01]  /*5260*/  BAR.SYNC.DEFER_BLOCKING 0x6, 0xa0 ;  /* 0x0182800000007b1d */ /* 0x000fe20000010000 */
[C---:B------:R-:W-:Y:S01]  /*5270*/  IMAD.SHL.U32 R4, R76.reuse, 0x10, RZ ;  /* 0x000000104c047824 */ /* 0x040fe200078e00ff */
[C---:B------:R-:W-:Y:S01]  /*5280*/  R2P PR, R76.reuse, 0x18 ;  /* 0x000000184c007804 */ /* 0x040fe20000000000 */
[C---:B------:R-:W-:Y:S01]  /*5290*/  IMAD.U32 R31, R76.reuse, 0x10000, RZ ;  /* 0x000100004c1f7824 */ /* 0x040fe200078e00ff */
[----:B------:R-:W-:Y:S01]  /*52a0*/  LOP3.LUT R76, R76, 0x60, RZ, 0xc0, !PT ;  /* 0x000000604c4c7812 */ /* 0x000fe200078ec0ff */
[----:B------:R-:W-:Y:S01]  /*52b0*/  IMAD.MOV.U32 R74, RZ, RZ, 0xa0 ;  /* 0x000000a0ff4a7424 */ /* 0x000fe200078e00ff */
[----:B------:R-:W-:Y:S02]  /*52c0*/  UMOV UR46, 0x400 ;  /* 0x00000400002e7882 */ /* 0x000fe40000000000 */
[----:B------:R-:W1:Y:S01]  /*52d0*/  LDC R65, c[0x0][0x370] ;  /* 0x0000dc00ff417b82 */ /* 0x000e620000000800 */
[----:B------:R-:W-:Y:S01]  /*52e0*/  ULEA UR46, UR37, UR46, 0x18 ;  /* 0x0000002e252e7291 */ /* 0x000fe2000f8ec0ff */
[----:B------:R-:W-:Y:S01]  /*52f0*/  LOP3.LUT R75, R3, 0x600, R4, 0xf8, !PT ;  /* 0x00000600034b7812 */ /* 0x000fe200078ef804 */
[----:B------:R-:W-:Y:S01]  /*5300*/  IMAD.MOV.U32 R72, RZ, RZ, 0x1 ;  /* 0x00000001ff487424 */ /* 0x000fe200078e00ff */
[----:B------:R-:W-:Y:S01]  /*5310*/  LOP3.LUT R31, R31, 0x600000, RZ, 0xc0, !PT ;  /* 0x006000001f1f7812 */ /* 0x000fe200078ec0ff */
[----:B------:R-:W-:Y:S01]  /*5320*/  UIADD3 UR4, UPT, UPT, UR46, 0x200, URZ ;  /* 0x000002002e047890 */ /* 0x000fe2000fffe0ff */
[----:B------:R-:W-:Y:S01]  /*5330*/  IMAD.MOV.U32 R30, RZ, RZ, RZ ;  /* 0x000000ffff1e7224 */ /* 0x000fe200078e00ff */
[----:B------:R-:W-:Y:S01]  /*5340*/  CS2R R70, SRZ ;  /* 0x0000000000467805 */ /* 0x000fe2000001ff00 */
[----:B------:R-:W2:Y:S01]  /*5350*/  LDC R28, c[0x0][0xd0c] ;  /* 0x00034300ff1c7b82 */ /* 0x000ea20000000800 */
[----:B------:R-:W-:Y:S01]  /*5360*/  IMAD.MOV.U32 R80, RZ, RZ, RZ ;  /* 0x000000ffff507224 */ /* 0x000fe200078e00ff */
[----:B------:R-:W-:Y:S01]  /*5370*/  SEL R74, R74, 0x60, !P3 ;  /* 0x000000604a4a7807 */ /* 0x000fe20005800000 */
[----:B------:R-:W-:Y:S01]  /*5380*/  IMAD.U32 R68, RZ, RZ, UR4 ;  /* 0x00000004ff447e24 */ /* 0x000fe2000f8e00ff */
[----:B------:R-:W4:Y:S04]  /*5390*/  LDCU.64 UR50, c[0x0][0x348] ;  /* 0x00006900ff3277ac */ /* 0x000f280008000a00 */
[----:B------:R-:W1:Y:S01]  /*53a0*/  LDC R64, c[0x0][0xd20] ;  /* 0x00034800ff407b82 */ /* 0x000e620000000800 */
[----:B------:R-:W3:Y:S01]  /*53b0*/  LDS R0, [UR46+0x180] ;  /* 0x0001802eff007984 */ /* 0x000ee20008000800 */
[----:B------:R-:W-:Y:S01]  /*53c0*/  LEA R75, R75, R68, 0x2 ;  /* 0x000000444b4b7211 */ /* 0x000fe200078e10ff */
[----:B------:R-:W1:Y:S03]  /*53d0*/  LDCU.64 UR44, c[0x0][0xa88] ;  /* 0x00015100ff2c77ac */ /* 0x000e660008000a00 */
[C---:B------:R-:W-:Y:S01]  /*53e0*/  IADD3 R73, PT, PT, R75.reuse, 0x140, RZ ;  /* 0x000001404b497810 */ /* 0x040fe20007ffe0ff */
[----:B------:R-:W-:Y:S01]  /*53f0*/  UMOV UR47, URZ ;  /* 0x000000ff002f7c82 */ /* 0x000fe20008000000 */
[----:B------:R-:W1:Y:S01]  /*5400*/  LDC R26, c[0x0][0xd30] ;  /* 0x00034c00ff1a7b82 */ /* 0x000e620000000800 */
[----:B------:R-:W-:Y:S01]  /*5410*/  @P4 IADD3 R73, PT, PT, R75, 0xc0, RZ ;  /* 0x000000c04b494810 */ /* 0x000fe20007ffe0ff */
[----:B------:R-:W-:-:S06]  /*5420*/  UMOV UR48, URZ ;  /* 0x000000ff00307c82 */ /* 0x000fcc0008000000 */
[----:B------:R-:W1:Y:S08]  /*5430*/  LDC.64 R56, c[0x0][0xa88] ;  /* 0x0002a200ff387b82 */ /* 0x000e700000000a00 */
[----:B------:R-:W1:Y:S08]  /*5440*/  LDC.64 R60, c[0x0][0xd10] ;  /* 0x00034400ff3c7b82 */ /* 0x000e700000000a00 */
[----:B------:R-:W1:Y:S08]  /*5450*/  LDC.64 R24, c[0x0][0xd18] ;  /* 0x00034600ff187b82 */ /* 0x000e700000000a00 */
[----:B------:R-:W1:Y:S01]  /*5460*/  LDC.64 R22, c[0x0][0xd28] ;  /* 0x00034a00ff167b82 */ /* 0x000e620000000a00 */
[----:B---3--:R-:W-:-:S07]  /*5470*/  IADD3 R31, PT, PT, R0, R31, RZ ;  /* 0x0000001f001f7210 */ /* 0x008fce0007ffe0ff */
[----:B------:R-:W3:Y:S08]  /*5480*/  LDC.64 R58, c[0x0][0xa90] ;  /* 0x0002a400ff3a7b82 */ /* 0x000ef00000000a00 */
[----:B------:R-:W1:Y:S08]  /*5490*/  LDC.64 R54, c[0x0][0xab0] ;  /* 0x0002ac00ff367b82 */ /* 0x000e700000000a00 */
[----:B------:R-:W1:Y:S08]  /*54a0*/  LDC.64 R52, c[0x0][0xaa8] ;  /* 0x0002aa00ff347b82 */ /* 0x000e700000000a00 */
[----:B--2-4-:R-:W1:Y:S02]  /*54b0*/  LDC R66, c[0x0][0x374] ;  /* 0x0000dd00ff427b82 */ /* 0x014e640000000800 */
.L_x_130:
[----:B------:R-:W-:Y:S02]  /*54c0*/  LEA R0, R80, UR46, 0x3 ;  /* 0x0000002e50007c11 */ /* 0x000fe4000f8e18ff */
[----:B------:R-:W-:Y:S02]  /*54d0*/  SHF.L.U32 R3, R70, 0x1f, RZ ;  /* 0x0000001f46037819 */ /* 0x000fe400000006ff */
[----:B------:R-:W-:Y:S02]  /*54e0*/  LEA R16, R80, UR46, 0x4 ;  /* 0x0000002e50107c11 */ /* 0x000fe4000f8e20ff */
[----:B--2---:R-:W2:Y:S02]  /*54f0*/  SYNCS.PHASECHK.TRANS64.TRYWAIT P0, [R0+URZ+0xf0], R3 ;  /* 0x0000f003000075a7 */ /* 0x004ea400080011ff */
[----:B--2---:R-:W-:Y:S05]  /*5500*/  @!P0 BRA `(.L_x_87) ;  /* 0x0000004000348947 */ /* 0x004fea0003800000 */
.L_x_185:
[----:B------:R-:W4:Y:S01]  /*5510*/  LDC.64 R14, c[0x0][0xd10] ;  /* 0x00034400ff0e7b82 */ /* 0x000f220000000a00 */
[----:B------:R-:W3:Y:S01]  /*5520*/  LDS.128 R16, [R16+0x160] ;  /* 0x0001600010107984 */ /* 0x000ee20000000c00 */
[----:B-1----:R-:W-:Y:S01]  /*5530*/  ISETP.NE.AND P1, PT, R26, 0x1, PT ;  /* 0x000000011a00780c */ /* 0x002fe20003f25270 */
[----:B--2---:R-:W-:Y:S01]  /*5540*/  VIADD R0, R0, 0x100 ;  /* 0x0000010000007836 */ /* 0x004fe20000000000 */
[----:B------:R-:W-:Y:S04]  /*5550*/  ISETP.GE.AND P0, PT, R2, 0x1, PT ;  /* 0x000000010200780c */ /* 0x000fe80003f06270 */
[----:B------:R-:W1:Y:S01]  /*5560*/  LDC.64 R12, c[0x0][0xd18] ;  /* 0x00034600ff0c7b82 */ /* 0x000e620000000a00 */
[----:B------:R-:W-:Y:S01]  /*5570*/  PRMT R0, RZ, 0x654, R0 ;  /* 0x00000654ff007816 */ /* 0x000fe20000000000 */
[----:B------:R-:W-:Y:S01]  /*5580*/  @!PT LDS RZ, [RZ] ;  /* 0x00000000fffff984 */ /* 0x000fe20000000800 */
[----:B------:R-:W-:Y:S01]  /*5590*/  @!PT LDS RZ, [RZ] ;  /* 0x00000000fffff984 */ /* 0x000fe20000000800 */
[----:B------:R-:W-:Y:S01]  /*55a0*/  @!PT LDS RZ, [RZ] ;  /* 0x00000000fffff984 */ /* 0x000fe20000000800 */
[----:B------:R-:W-:Y:S01]  /*55b0*/  @!PT LDS RZ, [RZ] ;  /* 0x00000000fffff984 */ /* 0x000fe20000000800 */
[----:B------:R2:W-:Y:S06]  /*55c0*/  MEMBAR.ALL.CTA ;  /* 0x0000000000007992 */ /* 0x0005ec0000008000 */
[----:B--2---:R-:W2:Y:S01]  /*55d0*/  FENCE.VIEW.ASYNC.S ;  /* 0x00000000000073c6 */ /* 0x004ea20000000000 */
[----:B------:R-:W1:Y:S08]  /*55e0*/  @!P1 LDC R11, c[0x0][0xd20] ;  /* 0x00034800ff0b9b82 */ /* 0x000e700000000800 */
[----:B------:R-:W1:Y:S01]  /*55f0*/  @!P1 LDC R10, c[0x0][0xd0c] ;  /* 0x00034300ff0a9b82 */ /* 0x000e620000000800 */
[----:B--2---:R2:W-:Y:S01]  /*5600*/  SYNCS.ARRIVE.TRANS64.RED.A1T0 RZ, [R0+URZ], RZ ;  /* 0x000000ff00ff79a7 */ /* 0x0045e200081004ff */
[----:B---3--:R-:W-:Y:S04]  /*5610*/  LOP3.LUT P4, RZ, R18, 0x1, RZ, 0xc0, !PT ;  /* 0x0000000112ff7812 */ /* 0x008fe8000788c0ff */
[----:B------:R-:W-:Y:S09]  /*5620*/  P2R R77, PR, RZ, 0x10 ;  /* 0x00000010ff4d7803 */ /* 0x000ff20000000000 */
[----:B------:R-:W-:Y:S02]  /*5630*/  @P4 MOV R29, R16 ;  /* 0x00000010001d4202 */ /* 0x000fe40000000f00 */
[----:B------:R-:W-:Y:S01]  /*5640*/  @P4 LOP3.LUT R27, R17, 0xffff, RZ, 0xc0, !PT ;  /* 0x0000ffff111b4812 */ /* 0x000fe200078ec0ff */
[----:B--2-4-:R-:W-:Y:S06]  /*5650*/  @!P0 BRA `(.L_x_88) ;  /* 0x0000000000a48947 */ /* 0x014fec0003800000 */
[----:B------:R-:W-:Y:S01]  /*5660*/  IMAD.HI.U32 R21, R66, R25, RZ ;  /* 0x0000001942157227 */ /* 0x000fe200078e00ff */
[----:B------:R-:W-:Y:S02]  /*5670*/  ISETP.NE.AND P0, PT, R24, 0x1, PT ;  /* 0x000000011800780c */ /* 0x000fe40003f05270 */
[----:B------:R-:W-:Y:S01]  /*5680*/  ISETP.NE.AND P2, PT, R2, 0x1, PT ;  /* 0x000000010200780c */ /* 0x000fe20003f45270 */
[----:B------:R-:W-:Y:S01]  /*5690*/  IMAD.HI.U32 R34, R65, R60, RZ ;  /* 0x0000003c41227227 */ /* 0x000fe200078e00ff */
        /* <DEDUP_REMOVED lines=8> */
[-C--:B------:R-:W-:Y:S04]  /*5720*/  IMAD.HI.U32 R34, R3, R22.reuse, RZ ;  /* 0x0000001603227227 */ /* 0x080fe800078e00ff */
[----:B------:R-:W-:Y:S01]  /*5730*/  IMAD.HI.U32 R36, R7, R22, RZ ;  /* 0x0000001607247227 */ /* 0x000fe200078e00ff */
[-C--:B------:R-:W-:Y:S02]  /*5740*/  @P2 SHF.R.U32.HI R3, RZ, R23.reuse, R34 ;  /* 0x00000017ff032219 */ /* 0x080fe40000011622 */
[----:B------:R-:W-:Y:S02]  /*5750*/  SHF.R.U32.HI R34, RZ, R64, R21 ;  /* 0x00000040ff227219 */ /* 0x000fe40000011615 */
[----:B------:R-:W-:Y:S01]  /*5760*/  @P2 SHF.R.U32.HI R7, RZ, R23, R36 ;  /* 0x00000017ff072219 */ /* 0x000fe20000011624 */
[C---:B------:R-:W-:Y:S01]  /*5770*/  IMAD R4, R2.reuse, R3, RZ ;  /* 0x0000000302047224 */ /* 0x040fe200078e02ff */
[----:B------:R-:W-:Y:S02]  /*5780*/  SEL R5, R27, R34, !P0 ;  /* 0x000000221b057207 */ /* 0x000fe40004000000 */
[----:B------:R-:W-:Y:S01]  /*5790*/  SEL R3, R29, R38, !P3 ;  /* 0x000000261d037207 */ /* 0x000fe20005800000 */
[----:B------:R-:W-:Y:S01]  /*57a0*/  IMAD R6, R2, R7, RZ ;  /* 0x0000000702067224 */ /* 0x000fe200078e02ff */
[C---:B------:R-:W-:Y:S01]  /*57b0*/  ISETP.GE.AND P0, PT, R5.reuse, R4, PT ;  /* 0x000000040500720c */ /* 0x040fe20003f06270 */
[----:B------:R-:W-:Y:S03]  /*57c0*/  IMAD.HI.U32 R8, R5, R22, RZ ;  /* 0x0000001605087227 */ /* 0x000fe600078e00ff */
[----:B------:R-:W-:Y:S01]  /*57d0*/  ISETP.GE.OR P0, PT, R3, R6, P0 ;  /* 0x000000060300720c */ /* 0x000fe20000706670 */
[----:B------:R-:W-:Y:S01]  /*57e0*/  IMAD.MOV R6, RZ, RZ, -R3 ;  /* 0x000000ffff067224 */ /* 0x000fe200078e0a03 */
[-C--:B------:R-:W-:Y:S03]  /*57f0*/  SHF.R.U32.HI R8, RZ, R23.reuse, R8 ;  /* 0x00000017ff087219 */ /* 0x080fe60000011608 */
[----:B------:R-:W-:Y:S01]  /*5800*/  IMAD R29, R28, R6, R29 ;  /* 0x000000061c1d7224 */ /* 0x000fe200078e021d */
[----:B------:R-:W-:Y:S05]  /*5810*/  SEL R9, R5, R8, !P2 ;  /* 0x0000000805097207 */ /* 0x000fea0005000000 */
[----:B------:R-:W-:Y:S02]  /*5820*/  IMAD.MOV R8, RZ, RZ, -R9 ;  /* 0x000000ffff087224 */ /* 0x000fe400078e0a09 */
[C---:B------:R-:W-:Y:S04]  /*5830*/  @!P0 IMAD.HI.U32 R4, R3.reuse, R22, RZ ;  /* 0x0000001603048227 */ /* 0x040fe800078e00ff */
[----:B------:R-:W-:Y:S01]  /*5840*/  IMAD R8, R2, R8, R5 ;  /* 0x0000000802087224 */ /* 0x000fe200078e0205 */
[----:B------:R-:W-:Y:S04]  /*5850*/  @!P0 SHF.R.U32.HI R4, RZ, R23, R4 ;  /* 0x00000017ff048219 */ /* 0x000fe80000011604 */
[----:B------:R-:W-:Y:S02]  /*5860*/  @!P0 SEL R0, R3, R4, !P2 ;  /* 0x0000000403008207 */ /* 0x000fe40005000000 */
[----:B------:R-:W-:Y:S02]  /*5870*/  IADD3 R4, PT, PT, -R5, RZ, RZ ;  /* 0x000000ff05047210 */ /* 0x000fe40007ffe1ff */
[----:B------:R-:W-:Y:S01]  /*5880*/  @!P0 IADD3 R9, PT, PT, R9, -R0, RZ ;  /* 0x8000000009098210 */ /* 0x000fe20007ffe0ff */
[----:B------:R-:W-:Y:S02]  /*5890*/  @!P0 IMAD R0, R7, R8, R0 ;  /* 0x0000000807008224 */ /* 0x000fe400078e0200 */
[----:B------:R-:W-:Y:S02]  /*58a0*/  IMAD R27, R24, R4, R27 ;  /* 0x00000004181b7224 */ /* 0x000fe400078e021b */
[----:B------:R-:W-:Y:S02]  /*58b0*/  @!P0 IMAD R5, R9, R2, R3 ;  /* 0x0000000209058224 */ /* 0x000fe400078e0203 */
[----:B------:R-:W-:Y:S04]  /*58c0*/  @!P0 IMAD.MOV.U32 R3, RZ, RZ, R0 ;  /* 0x000000ffff038224 */ /* 0x000fe800078e0000 */
[----:B------:R-:W-:Y:S02]  /*58d0*/  IMAD R29, R3, R28, R29 ;  /* 0x0000001c031d7224 */ /* 0x000fe400078e021d */
[----:B------:R-:W-:Y:S07]  /*58e0*/  IMAD R27, R5, R24, R27 ;  /* 0x00000018051b7224 */ /* 0x000fee00078e021b */
.L_x_88:
[----:B-1----:R-:W-:Y:S01]  /*58f0*/  @!P1 ISETP.NE.AND P0, PT, R12, 0x1, PT ;  /* 0x000000010c00980c */ /* 0x002fe20003f05270 */
[----:B------:R-:W-:Y:S01]  /*5900*/  @!P1 IMAD.HI.U32 R4, R27, R13, RZ ;  /* 0x0000000d1b049227 */ /* 0x000fe200078e00ff */
[----:B------:R-:W-:Y:S01]  /*5910*/  R2UR UR42, R20 ;  /* 0x00000000142a72ca */ /* 0x000fe200000e0000 */
[----:B------:R-:W-:Y:S01]  /*5920*/  USHF.L.U32 UR41, UR11, 0x7, URZ ;  /* 0x000000070b297899 */ /* 0x000fe200080006ff */
[----:B------:R-:W-:Y:S01]  /*5930*/  @!P1 ISETP.NE.AND P2, PT, R10, 0x1, PT ;  /* 0x000000010a00980c */ /* 0x000fe20003f45270 */
[----:B------:R-:W-:Y:S01]  /*5940*/  @!P1 IMAD.HI.U32 R0, R29, R14, RZ ;  /* 0x0000000e1d009227 */ /* 0x000fe200078e00ff */
[----:B------:R-:W-:Y:S01]  /*5950*/  @!P1 SHF.R.U32.HI R4, RZ, R11, R4 ;  /* 0x0000000bff049219 */ /* 0x000fe20000011604 */
[----:B------:R-:W-:Y:S01]  /*5960*/  BSSY.RECONVERGENT B6, `(.L_x_89) ;  /* 0x000002c000067945 */ /* 0x000fe20003800200 */
[----:B------:R-:W-:Y:S01]  /*5970*/  @P4 SHF.R.U32.HI R69, RZ, 0x10, R17 ;  /* 0x00000010ff454819 */ /* 0x000fe20000011611 */
[----:B------:R-:W-:Y:S01]  /*5980*/  VIADD R80, R80, 0x1 ;  /* 0x0000000150507836 */ /* 0x000fe20000000000 */
[----:B------:R-:W-:Y:S02]  /*5990*/  @!P1 SEL R3, R27, R4, !P0 ;  /* 0x000000041b039207 */ /* 0x000fe40004000000 */
[----:B------:R-:W-:Y:S02]  /*59a0*/  @!P1 SHF.R.U32.HI R0, RZ, R15, R0 ;  /* 0x0000000fff009219 */ /* 0x000fe40000011600 */
[----:B------:R-:W-:Y:S01]  /*59b0*/  LOP3.LUT P0, RZ, R68, 0x1f0, RZ, 0xc0, !PT ;  /* 0x000001f044ff7812 */ /* 0x000fe2000780c0ff */
[----:B------:R-:W-:Y:S01]  /*59c0*/  USHF.L.U32 UR42, UR42, 0x6, URZ ;  /* 0x000000062a2a7899 */ /* 0x000fe200080006ff */
[----:B------:R-:W-:Y:S05]  /*59d0*/  @!P1 SEL R4, R29, R0, !P2 ;  /* 0x000000001d049207 */ /* 0x000fea0005000000 */
[----:B------:R-:W-:Y:S02]  /*59e0*/  @!P1 IMAD.IADD R0, R3, 0x1, -R4 ;  /* 0x0000000103009824 */ /* 0x000fe400078e0a04 */
[----:B------:R-:W-:Y:S02]  /*59f0*/  @!P1 IMAD.IADD R3, R4, 0x1, -R3 ;  /* 0x0000000104039824 */ /* 0x000fe400078e0a03 */
[----:B------:R-:W-:Y:S02]  /*5a00*/  @!P1 IMAD R29, R0, R10, R29 ;  /* 0x0000000a001d9224 */ /* 0x000fe400078e021d */
[----:B------:R-:W-:Y:S01]  /*5a10*/  @!P1 IMAD R27, R3, R12, R27 ;  /* 0x0000000c031b9224 */ /* 0x000fe200078e021b */
[----:B------:R-:W-:Y:S06]  /*5a20*/  @!P0 BRA `(.L_x_90) ;  /* 0x00000000007c8947 */ /* 0x000fec0003800000 */
[----:B------:R-:W1:Y:S01]  /*5a30*/  LDCU.64 UR8, c[0x4][0x80] ;  /* 0x01001000ff0877ac */ /* 0x000e620008000a00 */
[----:B------:R-:W-:Y:S01]  /*5a40*/  MOV R16, 0x0 ;  /* 0x0000000000107802 */ /* 0x000fe20000000f00 */
[----:B------:R-:W-:Y:S02]  /*5a50*/  HFMA2 R12, -RZ, RZ, 0, 5.9604644775390625e-08 ;  /* 0x00000001ff0c7431 */ /* 0x000fe400000001ff */
[----:B------:R-:W-:Y:S01]  /*5a60*/  IMAD.MOV.U32 R8, RZ, RZ, 0x70 ;  /* 0x00000070ff087424 */ /* 0x000fe200078e00ff */
[----:B------:R2:W3:Y:S01]  /*5a70*/  LDC.64 R14, c[0x4][R16] ;  /* 0x01000000100e7b82 */ /* 0x0004e20000000a00 */
[----:B------:R-:W4:Y:S01]  /*5a80*/  LDCU.64 UR6, c[0x4][0x88] ;  /* 0x01001100ff0677ac */ /* 0x000f220008000a00 */
[----:B------:R-:W-:Y:S01]  /*5a90*/  IMAD.MOV.U32 R13, RZ, RZ, RZ ;  /* 0x000000ffff0d7224 */ /* 0x000fe200078e00ff */
[----:B------:R-:W2:Y:S01]  /*5aa0*/  LDCU.64 UR4, c[0x4][0x8] ;  /* 0x01000100ff0477ac */ /* 0x000ea20008000a00 */
[----:B-1----:R-:W-:Y:S01]  /*5ab0*/  MOV R5, UR9 ;  /* 0x0000000900057c02 */ /* 0x002fe20008000f00 */
[----:B------:R-:W-:Y:S01]  /*5ac0*/  IMAD.U32 R4, RZ, RZ, UR8 ;  /* 0x00000008ff047e24 */ /* 0x000fe2000f8e00ff */
[----:B----4-:R-:W-:Y:S01]  /*5ad0*/  MOV R7, UR7 ;  /* 0x0000000700077c02 */ /* 0x010fe20008000f00 */
[----:B------:R-:W-:Y:S01]  /*5ae0*/  IMAD.U32 R6, RZ, RZ, UR6 ;  /* 0x00000006ff067e24 */ /* 0x000fe2000f8e00ff */
[----:B--2---:R-:W-:Y:S01]  /*5af0*/  MOV R11, UR5 ;  /* 0x00000005000b7c02 */ /* 0x004fe20008000f00 */
[----:B------:R-:W-:Y:S02]  /*5b00*/  IMAD.U32 R10, RZ, RZ, UR4 ;  /* 0x00000004ff0a7e24 */ /* 0x000fe4000f8e00ff */
[----:B------:R-:W-:Y:S07]  /*5b10*/  LEPC R20, `(.L_x_91) ;  /* 0x000000001014794e */ /* 0x000fee0000000000 */
[----:B---3-5:R-:W-:Y:S05]  /*5b20*/  CALL.ABS.NOINC R14 ;  /* 0x000000000e007343 */ /* 0x028fea0003c00000 */
.L_x_91:
[----:B------:R-:W1:Y:S01]  /*5b30*/  LDCU.64 UR8, c[0x4][0x80] ;  /* 0x01001000ff0877ac */ /* 0x000e620008000a00 */
[----:B------:R-:W2:Y:S01]  /*5b40*/  LDC.64 R16, c[0x4][R16] ;  /* 0x0100000010107b82 */ /* 0x000ea20000000a00 */
[----:B------:R-:W-:Y:S02]  /*5b50*/  HFMA2 R12, -RZ, RZ, 0, 5.9604644775390625e-08 ;  /* 0x00000001ff0c7431 */ /* 0x000fe400000001ff */
[----:B------:R-:W-:Y:S02]  /*5b60*/  IMAD.MOV.U32 R8, RZ, RZ, 0x70 ;  /* 0x00000070ff087424 */ /* 0x000fe400078e00ff */
[----:B------:R-:W-:Y:S01]  /*5b70*/  IMAD.MOV.U32 R13, RZ, RZ, RZ ;  /* 0x000000ffff0d7224 */ /* 0x000fe200078e00ff */
[----:B------:R-:W3:Y:S01]  /*5b80*/  LDCU.64 UR6, c[0x4][0x88] ;  /* 0x01001100ff0677ac */ /* 0x000ee20008000a00 */
[----:B------:R-:W4:Y:S01]  /*5b90*/  LDCU.64 UR4, c[0x4][0x8] ;  /* 0x01000100ff0477ac */ /* 0x000f220008000a00 */
[----:B-1----:R-:W-:Y:S02]  /*5ba0*/  MOV R4, UR8 ;  /* 0x0000000800047c02 */ /* 0x002fe40008000f00 */
[----:B------:R-:W-:Y:S02]  /*5bb0*/  MOV R5, UR9 ;  /* 0x0000000900057c02 */ /* 0x000fe40008000f00 */
[----:B---3--:R-:W-:Y:S01]  /*5bc0*/  MOV R7, UR7 ;  /* 0x0000000700077c02 */ /* 0x008fe20008000f00 */
[----:B------:R-:W-:Y:S01]  /*5bd0*/  IMAD.U32 R6, RZ, RZ, UR6 ;  /* 0x00000006ff067e24 */ /* 0x000fe2000f8e00ff */
[----:B----4-:R-:W-:Y:S01]  /*5be0*/  MOV R11, UR5 ;  /* 0x00000005000b7c02 */ /* 0x010fe20008000f00 */
[----:B------:R-:W-:Y:S02]  /*5bf0*/  IMAD.U32 R10, RZ, RZ, UR4 ;  /* 0x00000004ff0a7e24 */ /* 0x000fe4000f8e00ff */
[----:B------:R-:W-:Y:S07]  /*5c00*/  LEPC R20, `(.L_x_90) ;  /* 0x000000001014794e */ /* 0x000fee0000000000 */
[----:B--2---:R-:W-:Y:S05]  /*5c10*/  CALL.ABS.NOINC R16 ;  /* 0x0000000010007343 */ /* 0x004fea0003c00000 */
.L_x_90:
[----:B------:R-:W-:Y:S05]  /*5c20*/  BSYNC.RECONVERGENT B6 ;  /* 0x0000000000067941 */ /* 0x000fea0003800200 */
.L_x_89:
[----:B------:R-:W-:Y:S02]  /*5c30*/  ISETP.NE.U32.AND P0, PT, RZ, UR44, PT ;  /* 0x0000002cff007c0c */ /* 0x000fe4000bf05070 */
[C---:B------:R-:W-:Y:S02]  /*5c40*/  ISETP.NE.U32.AND P1, PT, R58.reuse, RZ, PT ;  /* 0x000000ff3a00720c */ /* 0x040fe40003f25070 */
[----:B------:R-:W-:Y:S02]  /*5c50*/  ISETP.NE.U32.AND P4, PT, R58, RZ, PT ;  /* 0x000000ff3a00720c */ /* 0x000fe40003f85070 */
[----:B------:R-:W-:Y:S02]  /*5c60*/  ISETP.NE.AND.EX P0, PT, RZ, UR45, PT, P0 ;  /* 0x0000002dff007c0c */ /* 0x000fe4000bf05300 */
[C---:B------:R-:W-:Y:S02]  /*5c70*/  ISETP.NE.AND.EX P1, PT, R59.reuse, RZ, PT, P1 ;  /* 0x000000ff3b00720c */ /* 0x040fe40003f25310 */
[----:B------:R-:W-:Y:S02]  /*5c80*/  ISETP.NE.AND.EX P4, PT, R59, RZ, P0, P4 ;  /* 0x000000ff3b00720c */ /* 0x000fe40000785340 */
[----:B------:R-:W-:Y:S02]  /*5c90*/  ISETP.NE.U32.AND P5, PT, R54, RZ, PT ;  /* 0x000000ff3600720c */ /* 0x000fe40003fa5070 */
[----:B------:R-:W-:Y:S02]  /*5ca0*/  ISETP.NE.U32.AND P3, PT, RZ, UR44, PT ;  /* 0x0000002cff007c0c */ /* 0x000fe4000bf65070 */
[----:B------:R-:W-:Y:S02]  /*5cb0*/  PLOP3.LUT P2, PT, PT, PT, PT, 0x8, 0x80 ;  /* 0x000000000080781c */ /* 0x000fe40003f4e170 */
[----:B------:R-:W-:Y:S02]  /*5cc0*/  ISETP.NE.AND.EX P5, PT, R55, RZ, PT, P5 ;  /* 0x000000ff3700720c */ /* 0x000fe40003fa5350 */
[----:B------:R-:W-:Y:S03]  /*5cd0*/  ISETP.NE.AND.EX P3, PT, RZ, UR45, PT, P3 ;  /* 0x0000002dff007c0c */ /* 0x000fe6000bf65330 */
[----:B------:R-:W-:Y:S01]  /*5ce0*/  @!P4 PLOP3.LUT P2, PT, P1, PT, PT, 0x80, 0x8 ;  /* 0x000000000008c81c */ /* 0x000fe20000f4f070 */
[----:B------:R-:W-:Y:S01]  /*5cf0*/  @!UPT UIADD3 URZ, UPT, UPT, URZ, URZ, URZ ;  /* 0x000000fffffff290 */ /* 0x000fe2000fffe0ff */
[----:B------:R-:W-:Y:S11]  /*5d00*/  @!P1 BRA `(.L_x_92) ;  /* 0x00000000002c9947 */ /* 0x000ff60003800000 */
[----:B------:R-:W-:Y:S01]  /*5d10*/  ISETP.NE.U32.AND P0, PT, R56, RZ, PT ;  /* 0x000000ff3800720c */ /* 0x000fe20003f05070 */
[----:B------:R-:W-:Y:S03]  /*5d20*/  IMAD.MOV.U32 R63, RZ, RZ, 0x1 ;  /* 0x00000001ff3f7424 */ /* 0x000fe600078e00ff */
[----:B------:R-:W-:Y:S11]  /*5d30*/  ISETP.NE.AND.EX P0, PT, R57, RZ, PT, P0 ;  /* 0x000000ff3900720c */ /* 0x000ff60003f05300 */
[----:B------:R-:W-:Y:S02]  /*5d40*/  @!UPT UIADD3 URZ, UPT, UPT, URZ, URZ, URZ ;  /* 0x000000fffffff290 */ /* 0x000fe4000fffe0ff */
[----:B------:R-:W1:Y:S01]  /*5d50*/  @P0 LDC.64 R4, c[0x0][0xa88] ;  /* 0x0002a200ff040b82 */ /* 0x000e620000000a00 */
[----:B------:R-:W-:Y:S04]  /*5d60*/  @P0 IMAD R0, R58, UR36, RZ ;  /* 0x000000243a000c24 */ /* 0x000fe8000f8e02ff */
[----:B-1----:R-:W-:Y:S04]  /*5d70*/  @P0 IMAD.WIDE R4, R0, 0x4, R4 ;  /* 0x0000000400040825 */ /* 0x002fe800078e0204 */
[----:B------:R-:W-:Y:S01]  /*5d80*/  HFMA2 R0, -RZ, RZ, 0, 5.9604644775390625e-08 ;  /* 0x00000001ff007431 */ /* 0x000fe200000001ff */
[----:B-----5:R1:W5:Y:S04]  /*5d90*/  @P0 LDG.E R35, desc[UR38][R4.64] ;  /* 0x0000002604230981 */ /* 0x020368000c1e1900 */
[----:B------:R-:W-:Y:S01]  /*5da0*/  @!P0 PRMT R63, R0, 0x7610, R63 ;  /* 0x00007610003f8816 */ /* 0x000fe2000000003f */
[----:B-1----:R-:W2:Y:S06]  /*5db0*/  @!P0 LDC R35, c[0x0][0xa80] ;  /* 0x0002a000ff238b82 */ /* 0x002eac0000000800 */
.L_x_92:
[----:B------:R-:W-:Y:S05]  /*5dc0*/  @!P5 BRA `(.L_x_93) ;  /* 0x000000000020d947 */ /* 0x000fea0003800000 */
[----:B------:R-:W-:Y:S04]  /*5dd0*/  ISETP.NE.U32.AND P0, PT, R52, RZ, PT ;  /* 0x000000ff3400720c */ /* 0x000fe80003f05070 */
[----:B------:R-:W-:Y:S11]  /*5de0*/  ISETP.NE.AND.EX P0, PT, R53, RZ, PT, P0 ;  /* 0x000000ff3500720c */ /* 0x000ff60003f05300 */
[----:B------:R-:W-:Y:S02]  /*5df0*/  @!UPT UIADD3 URZ, UPT, UPT, URZ, URZ, URZ ;  /* 0x000000fffffff290 */ /* 0x000fe4000fffe0ff */
[----:B------:R-:W1:Y:S01]  /*5e00*/  @P0 LDC.64 R4, c[0x0][0xaa8] ;  /* 0x0002aa00ff040b82 */ /* 0x000e620000000a00 */
[----:B------:R-:W-:Y:S04]  /*5e10*/  @P0 IMAD R0, R54, UR36, RZ ;  /* 0x0000002436000c24 */ /* 0x000fe8000f8e02ff */
[----:B-1----:R-:W-:Y:S05]  /*5e20*/  @P0 IMAD.WIDE R4, R0, 0x4, R4 ;  /* 0x0000000400040825 */ /* 0x002fea00078e0204 */
[----:B-----5:R1:W5:Y:S02]  /*5e30*/  @P0 LDG.E R32, desc[UR38][R4.64] ;  /* 0x0000002604200981 */ /* 0x020364000c1e1900 */
[----:B-1----:R-:W3:Y:S02]  /*5e40*/  @!P0 LDC R32, c[0x0][0xaa0] ;  /* 0x0002a800ff208b82 */ /* 0x002ee40000000800 */
.L_x_93:
[----:B--2--5:R-:W-:Y:S01]  /*5e50*/  FSETP.NEU.AND P0, PT, R35, RZ, PT ;  /* 0x000000ff2300720b */ /* 0x024fe20003f0d000 */
[----:B------:R-:W-:Y:S01]  /*5e60*/  BSSY B1, `(.L_x_94) ;  /* 0x0000046000017945 */ /* 0x000fe20003800000 */
[----:B------:R-:W-:Y:S01]  /*5e70*/  SEL R4, RZ, 0xffffffff, P3 ;  /* 0xffffffffff047807 */ /* 0x000fe20001800000 */
[----:B------:R-:W-:Y:S01]  /*5e80*/  IMAD.MOV.U32 R85, RZ, RZ, 0x1 ;  /* 0x00000001ff557424 */ /* 0x000fe200078e00ff */
[----:B------:R-:W-:Y:S01]  /*5e90*/  @!P4 LOP3.LUT P3, RZ, R63, 0xff, RZ, 0xc0, !PT ;  /* 0x000000ff3fffc812 */ /* 0x000fe2000786c0ff */
[----:B------:R-:W-:Y:S01]  /*5ea0*/  IMAD R33, R30, 0x40, R31 ;  /* 0x000000401e217824 */ /* 0x000fe200078e021f */
[----:B------:R-:W-:Y:S01]  /*5eb0*/  @!P4 SEL R3, RZ, 0xffffffff, P0 ;  /* 0xffffffffff03c807 */ /* 0x000fe20000000000 */
[----:B------:R-:W-:Y:S01]  /*5ec0*/  IMAD.IADD R82, R75, 0x1, R74 ;  /* 0x000000014b527824 */ /* 0x000fe200078e024a */
[----:B------:R-:W-:Y:S01]  /*5ed0*/  LOP3.LUT R72, R72, 0x1, RZ, 0x3c, !PT ;  /* 0x0000000148487812 */ /* 0x000fe200078e3cff */
[----:B------:R-:W-:Y:S01]  /*5ee0*/  IMAD.IADD R78, R74, 0x1, R73 ;  /* 0x000000014a4e7824 */ /* 0x000fe200078e0249 */
[----:B------:R-:W-:Y:S01]  /*5ef0*/  @P2 SEL R3, R4, R3, !P3 ;  /* 0x0000000304032207 */ /* 0x000fe20005800000 */
[----:B------:R-:W-:Y:S01]  /*5f00*/  IMAD.MOV.U32 R84, RZ, RZ, RZ ;  /* 0x000000ffff547224 */ /* 0x000fe200078e00ff */
[----:B------:R-:W-:Y:S01]  /*5f10*/  LEA R83, R30, UR46, 0x3 ;  /* 0x0000002e1e537c11 */ /* 0x000fe2000f8e18ff */
[----:B------:R-:W-:Y:S01]  /*5f20*/  IMAD.MOV.U32 R50, RZ, RZ, RZ ;  /* 0x000000ffff327224 */ /* 0x000fe200078e00ff */
[----:B------:R-:W-:Y:S02]  /*5f30*/  @!P4 LOP3.LUT R3, R3, 0x1, RZ, 0xc0, !PT ;  /* 0x000000010303c812 */ /* 0x000fe400078ec0ff */
[----:B------:R-:W-:Y:S02]  /*5f40*/  CS2R R48, SRZ ;  /* 0x0000000000307805 */ /* 0x000fe4000001ff00 */
[----:B------:R-:W-:Y:S02]  /*5f50*/  SHF.L.U32 R0, R71, 0x1f, RZ ;  /* 0x0000001f47007819 */ /* 0x000fe400000006ff */
[----:B------:R-:W-:Y:S02]  /*5f60*/  CS2R R46, SRZ ;  /* 0x00000000002e7805 */ /* 0x000fe4000001ff00 */
[----:B------:R-:W-:Y:S02]  /*5f70*/  ISETP.NE.U32.OR P5, PT, R3, 0x1, P4 ;  /* 0x000000010300780c */ /* 0x000fe400027a5470 */
[----:B------:R-:W-:Y:S02]  /*5f80*/  CS2R R44, SRZ ;  /* 0x00000000002c7805 */ /* 0x000fe4000001ff00 */
[----:B------:R-:W-:Y:S02]  /*5f90*/  LOP3.LUT P4, R79, R63, 0xff, RZ, 0xc0, !PT ;  /* 0x000000ff3f4f7812 */ /* 0x000fe4000788c0ff */
[----:B------:R-:W-:Y:S02]  /*5fa0*/  CS2R R42, SRZ ;  /* 0x00000000002a7805 */ /* 0x000fe4000001ff00 */
[----:B------:R-:W-:Y:S02]  /*5fb0*/  SEL R3, RZ, 0xffffffff, P0 ;  /* 0xffffffffff037807 */ /* 0x000fe40000000000 */
[----:B------:R-:W-:Y:S02]  /*5fc0*/  CS2R R40, SRZ ;  /* 0x0000000000287805 */ /* 0x000fe4000001ff00 */
[----:B------:R-:W-:Y:S02]  /*5fd0*/  P2R R81, PR, RZ, 0x20 ;  /* 0x00000020ff517803 */ /* 0x000fe40000000000 */
[----:B------:R-:W-:Y:S02]  /*5fe0*/  CS2R R38, SRZ ;  /* 0x0000000000267805 */ /* 0x000fe4000001ff00 */
[----:B------:R-:W-:Y:S02]  /*5ff0*/  @P1 SEL R3, R4, R3, !P4 ;  /* 0x0000000304031207 */ /* 0x000fe40006000000 */
[----:B------:R-:W-:Y:S01]  /*6000*/  CS2R R36, SRZ ;  /* 0x0000000000247805 */ /* 0x000fe2000001ff00 */
[----:B------:R-:W-:Y:S01]  /*6010*/  IMAD.MOV.U32 R34, RZ, RZ, RZ ;  /* 0x000000ffff227224 */ /* 0x000fe200078e00ff */
[----:B------:R-:W-:Y:S02]  /*6020*/  LOP3.LUT R3, R3, 0x1, RZ, 0xc0, !PT ;  /* 0x0000000103037812 */ /* 0x000fe400078ec0ff */
[----:B------:R-:W-:Y:S02]  /*6030*/  @P5 SHF.L.U32 R5, R72, 0x1f, RZ ;  /* 0x0000001f48055819 */ /* 0x000fe400000006ff */
[----:B------:R-:W-:Y:S02]  /*6040*/  ISETP.NE.U32.AND P0, PT, R3, 0x1, PT ;  /* 0x000000010300780c */ /* 0x000fe40003f05070 */
[----:B------:R-:W1:Y:S02]  /*6050*/  @P5 SYNCS.PHASECHK.TRANS64.TRYWAIT P3, [UR46+0xa0], R5 ;  /* 0x0000a005ff0055a7 */ /* 0x000e64000806112e */
[----:B------:R-:W-:Y:S01]  /*6060*/  P2R R86, PR, RZ, 0x1 ;  /* 0x00000001ff567803 */ /* 0x000fe20000000000 */
[----:B------:R2:W4:Y:S01]  /*6070*/  SYNCS.PHASECHK.TRANS64.TRYWAIT P2, [R83+URZ+0x110], R0 ;  /* 0x00011000530075a7 */ /* 0x00052200080411ff */
[----:B-1----:R-:W-:Y:S01]  /*6080*/  @P5 SEL R85, RZ, 0x1, !P3 ;  /* 0x00000001ff555807 */ /* 0x002fe20005800000 */
[----:B--2---:R-:W-:Y:S06]  /*6090*/  @!P5 BRA `(.L_x_95) ;  /* 0x000000000088d947 */ /* 0x004fec0003800000 */
[----:B------:R-:W-:Y:S01]  /*60a0*/  IMAD.MOV.U32 R34, RZ, RZ, RZ ;  /* 0x000000ffff227224 */ /* 0x000fe200078e00ff */
[----:B------:R-:W-:Y:S01]  /*60b0*/  ISETP.NE.AND P0, PT, R85, RZ, PT ;  /* 0x000000ff5500720c */ /* 0x000fe20003f05270 */
[----:B------:R-:W-:Y:S01]  /*60c0*/  BSSY B0, `(.L_x_96) ;  /* 0x000000c000007945 */ /* 0x000fe20003800000 */
[----:B------:R-:W-:Y:S02]  /*60d0*/  CS2R R36, SRZ ;  /* 0x0000000000247805 */ /* 0x000fe4000001ff00 */
[----:B------:R-:W-:Y:S02]  /*60e0*/  CS2R R38, SRZ ;  /* 0x0000000000267805 */ /* 0x000fe4000001ff00 */
[----:B------:R-:W-:Y:S02]  /*60f0*/  CS2R R40, SRZ ;  /* 0x0000000000287805 */ /* 0x000fe4000001ff00 */
[----:B------:R-:W-:Y:S02]  /*6100*/  CS2R R42, SRZ ;  /* 0x00000000002a7805 */ /* 0x000fe4000001ff00 */
[----:B------:R-:W-:Y:S02]  /*6110*/  CS2R R44, SRZ ;  /* 0x00000000002c7805 */ /* 0x000fe4000001ff00 */
[----:B------:R-:W-:Y:S02]  /*6120*/  CS2R R46, SRZ ;  /* 0x00000000002e7805 */ /* 0x000fe4000001ff00 */
[----:B------:R-:W-:Y:S01]  /*6130*/  CS2R R48, SRZ ;  /* 0x0000000000307805 */ /* 0x000fe2000001ff00 */
[----:B------:R-:W-:Y:S06]  /*6140*/  @P0 BRA `(.L_x_97) ;  /* 0x00000000000c0947 */ /* 0x000fec0003800000 */
[----:B------:R-:W-:Y:S04]  /*6150*/  SHF.L.U32 R4, R72, 0x1f, RZ ;  /* 0x0000001f48047819 */ /* 0x000fe800000006ff */
[----:B------:R-:W1:Y:S02]  /*6160*/  SYNCS.PHASECHK.TRANS64.TRYWAIT P0, [UR46+0xa0], R4 ;  /* 0x0000a004ff0075a7 */ /* 0x000e64000800112e */
[----:B-1----:R-:W-:Y:S05]  /*6170*/  @!P0 BRA `(.L_x_98) ;  /* 0x00000034002c8947 */ /* 0x002fea0003800000 */
.L_x_97:
[----:B------:R-:W-:Y:S05]  /*6180*/  BSYNC B0 ;  /* 0x0000000000007941 */ /* 0x000fea0003800000 */
.L_x_96:
[----:B------:R-:W-:Y:S01]  /*6190*/  ISETP.NE.AND P0, PT, R86, RZ, PT ;  /* 0x000000ff5600720c */ /* 0x000fe20003f05270 */
[----:B------:R-:W-:Y:S11]  /*61a0*/  HFMA2 R84, -RZ, RZ, 0, 5.9604644775390625e-08 ;  /* 0x00000001ff547431 */ /* 0x000ff600000001ff */
[----:B------:R-:W-:Y:S01]  /*61b0*/  @!UPT UIADD3 URZ, UPT, UPT, URZ, URZ, URZ ;  /* 0x000000fffffff290 */ /* 0x000fe2000fffe0ff */
[----:B------:R2:W1:Y:S04]  /*61c0*/  @P0 LDS R50, [R78+0x600] ;  /* 0x000600004e320984 */ /* 0x0004680000000800 */
[----:B------:R2:W1:Y:S04]  /*61d0*/  @P0 LDS R34, [R75] ;  /* 0x000000004b220984 */ /* 0x0004680000000800 */
[----:B------:R2:W1:Y:S04]  /*61e0*/  @P0 LDS R36, [R82] ;  /* 0x0000000052240984 */ /* 0x0004680000000800 */
[----:B------:R2:W1:Y:S04]  /*61f0*/  @P0 LDS R37, [R73] ;  /* 0x0000000049250984 */ /* 0x0004680000000800 */
[----:B------:R2:W1:Y:S04]  /*6200*/  @P0 LDS R38, [R78] ;  /* 0x000000004e260984 */ /* 0x0004680000000800 */
[----:B------:R2:W1:Y:S04]  /*6210*/  @P0 LDS R39, [R75+0x200] ;  /* 0x000200004b270984 */ /* 0x0004680000000800 */
        /* <DEDUP_REMOVED lines=9> */
[----:B------:R2:W1:Y:S02]  /*62b0*/  @P0 LDS R49, [R73+0x600] ;  /* 0x0006000049310984 */ /* 0x0004640000000800 */
.L_x_95:
[----:B------:R-:W-:Y:S05]  /*62c0*/  BSYNC B1 ;  /* 0x0000000000017941 */ /* 0x000fea0003800000 */
.L_x_94:
[----:B-1----:R-:W-:Y:S04]  /*62d0*/  SHF.R.U32.HI R4, RZ, 0x15, R33 ;  /* 0x00000015ff047819 */ /* 0x002fe80000011621 */
[----:B------:R-:W-:Y:S01]  /*62e0*/  LOP3.LUT P0, RZ, R4, 0x3, R67, 0x48, !PT ;  /* 0x0000000304ff7812 */ /* 0x000fe20007804843 */
[----:B------:R-:W-:Y:S01]  /*62f0*/  @!UPT UIADD3 URZ, UPT, UPT, URZ, URZ, URZ ;  /* 0x000000fffffff290 */ /* 0x000fe2000fffe0ff */
[----:B----4-:R-:W-:Y:S11]  /*6300*/  @P2 BRA `(.L_x_99) ;  /* 0x0000000000082947 */ /* 0x010ff60003800000 */
[----:B------:R-:W1:Y:S02]  /*6310*/  SYNCS.PHASECHK.TRANS64.TRYWAIT P1, [R83+URZ+0x110], R0 ;  /* 0x00011000530075a7 */ /* 0x000e6400080211ff */
[----:B-1----:R-:W-:Y:S05]  /*6320*/  @!P1 BRA `(.L_x_100) ;  /* 0x0000003000d89947 */ /* 0x002fea0003800000 */
.L_x_99:
[----:B------:R-:W-:Y:S05]  /*6330*/  @!P0 BRA `(.L_x_101) ;  /* 0x0000000000408947 */ /* 0x000fea0003800000 */
[----:B------:R-:W4:Y:S01]  /*6340*/  LDCU.64 UR8, c[0x4][0x70] ;  /* 0x01000e00ff0877ac */ /* 0x000f220008000a00 */
[----:B------:R-:W-:Y:S01]  /*6350*/  MOV R15, 0x0 ;  /* 0x00000000000f7802 */ /* 0x000fe20000000f00 */
[----:B------:R-:W-:Y:S02]  /*6360*/  HFMA2 R12, -RZ, RZ, 0, 5.9604644775390625e-08 ;  /* 0x00000001ff0c7431 */ /* 0x000fe400000001ff */
[----:B------:R-:W-:Y:S02]  /*6370*/  IMAD.MOV.U32 R8, RZ, RZ, 0x192 ;  /* 0x00000192ff087424 */ /* 0x000fe400078e00ff */
[----:B------:R-:W-:Y:S01]  /*6380*/  IMAD.MOV.U32 R13, RZ, RZ, RZ ;  /* 0x000000ffff0d7224 */ /* 0x000fe200078e00ff */
[----:B------:R-:W5:Y:S01]  /*6390*/  LDCU.64 UR6, c[0x4][0x78] ;  /* 0x01000f00ff0677ac */ /* 0x000f620008000a00 */
[----:B------:R-:W1:Y:S01]  /*63a0*/  LDC.64 R14, c[0x4][R15] ;  /* 0x010000000f0e7b82 */ /* 0x000e620000000a00 */
[----:B------:R-:W2:Y:S01]  /*63b0*/  LDCU.64 UR4, c[0x4][0x10] ;  /* 0x01000200ff0477ac */ /* 0x000ea20008000a00 */
[----:B----4-:R-:W-:Y:S01]  /*63c0*/  MOV R5, UR9 ;  /* 0x0000000900057c02 */ /* 0x010fe20008000f00 */
[----:B------:R-:W-:Y:S01]  /*63d0*/  IMAD.U32 R4, RZ, RZ, UR8 ;  /* 0x00000008ff047e24 */ /* 0x000fe2000f8e00ff */
[----:B-----5:R-:W-:Y:S01]  /*63e0*/  MOV R7, UR7 ;  /* 0x0000000700077c02 */ /* 0x020fe20008000f00 */
[----:B------:R-:W-:Y:S01]  /*63f0*/  IMAD.U32 R6, RZ, RZ, UR6 ;  /* 0x00000006ff067e24 */ /* 0x000fe2000f8e00ff */
[----:B--2---:R-:W-:Y:S01]  /*6400*/  MOV R11, UR5 ;  /* 0x00000005000b7c02 */ /* 0x004fe20008000f00 */
[----:B------:R-:W-:Y:S02]  /*6410*/  IMAD.U32 R10, RZ, RZ, UR4 ;  /* 0x00000004ff0a7e24 */ /* 0x000fe4000f8e00ff */
[----:B------:R-:W-:Y:S07]  /*6420*/  LEPC R20, `(.L_x_101) ;  /* 0x000000001014794e */ /* 0x000fee0000000000 */
[----:B-1-3--:R-:W-:Y:S05]  /*6430*/  CALL.ABS.NOINC R14 ;  /* 0x000000000e007343 */ /* 0x00afea0003c00000 */
.L_x_101:
[----:B------:R-:W-:Y:S05]  /*6440*/  WARPSYNC.ALL ;  /* 0x0000000000007948 */ /* 0x000fea0003800000 */
[----:B------:R-:W-:Y:S01]  /*6450*/  R2UR UR4, R33 ;  /* 0x00000000210472ca */ /* 0x000fe200000e0000 */
[----:B------:R-:W-:Y:S01]  /*6460*/  BSSY.RECONVERGENT B0, `(.L_x_102) ;  /* 0x0000053000007945 */ /* 0x000fe20003800200 */
[----:B------:R-:W-:Y:S11]  /*6470*/  ISETP.NE.AND P0, PT, R76, RZ, PT ;  /* 0x000000ff4c00720c */ /* 0x000ff60003f05270 */
[----:B------:R-:W3:Y:S02]  /*6480*/  LDTM.x16 R4, tmem[UR4] ;  /* 0x00000004000479ee */ /* 0x000ee40008240000 */
[C---:B---3--:R-:W-:Y:S01]  /*6490*/  FMUL R4, R32.reuse, R4 ;  /* 0x0000000420047220 */ /* 0x048fe20000400000 */
[C---:B------:R-:W-:Y:S01]  /*64a0*/  FMUL R5, R32.reuse, R5 ;  /* 0x0000000520057220 */ /* 0x040fe20000400000 */
[C---:B------:R-:W-:Y:S01]  /*64b0*/  FMUL R6, R32.reuse, R6 ;  /* 0x0000000620067220 */ /* 0x040fe20000400000 */
[C---:B------:R-:W-:Y:S01]  /*64c0*/  FMUL R7, R32.reuse, R7 ;  /* 0x0000000720077220 */ /* 0x040fe20000400000 */
[C---:B------:R-:W-:Y:S01]  /*64d0*/  FFMA R4, R35.reuse, R34, R4 ;  /* 0x0000002223047223 */ /* 0x040fe20000000004 */
[C---:B------:R-:W-:Y:S01]  /*64e0*/  FFMA R5, R35.reuse, R36, R5 ;  /* 0x0000002423057223 */ /* 0x040fe20000000005 */
[C---:B------:R-:W-:Y:S01]  /*64f0*/  FFMA R6, R35.reuse, R37, R6 ;  /* 0x0000002523067223 */ /* 0x040fe20000000006 */
[C---:B------:R-:W-:Y:S01]  /*6500*/  FFMA R7, R35.reuse, R38, R7 ;  /* 0x0000002623077223 */ /* 0x040fe20000000007 */
[C---:B------:R-:W-:Y:S01]  /*6510*/  FMUL R8, R32.reuse, R8 ;  /* 0x0000000820087220 */ /* 0x040fe20000400000 */
[----:B------:R3:W-:Y:S01]  /*6520*/  STS [R75], R4 ;  /* 0x000000044b007388 */ /* 0x0007e20000000800 */
[C---:B------:R-:W-:Y:S01]  /*6530*/  FMUL R9, R32.reuse, R9 ;  /* 0x0000000920097220 */ /* 0x040fe20000400000 */
[C---:B------:R-:W-:Y:S01]  /*6540*/  FMUL R10, R32.reuse, R10 ;  /* 0x0000000a200a7220 */ /* 0x040fe20000400000 */
[C---:B------:R-:W-:Y:S01]  /*6550*/  FFMA R8, R35.reuse, R39, R8 ;  /* 0x0000002723087223 */ /* 0x040fe20000000008 */
[----:B------:R3:W-:Y:S01]  /*6560*/  STS [R82], R5 ;  /* 0x0000000552007388 */ /* 0x0007e20000000800 */
        /* <DEDUP_REMOVED lines=11> */
[----:B------:R3:W-:Y:S01]  /*6620*/  STS [R75+0x200], R8 ;  /* 0x000200084b007388 */ /* 0x0007e20000000800 */
[C---:B------:R-:W-:Y:S01]  /*6630*/  FMUL R15, R32.reuse, R15 ;  /* 0x0000000f200f7220 */ /* 0x040fe20000400000 */
[C---:B------:R-:W-:Y:S01]  /*6640*/  FMUL R16, R32.reuse, R16 ;  /* 0x0000001020107220 */ /* 0x040fe20000400000 */
[C---:B------:R-:W-:Y:S01]  /*6650*/  FFMA R14, R35.reuse, R45, R14 ;  /* 0x0000002d230e7223 */ /* 0x040fe2000000000e */
[----:B------:R3:W-:Y:S01]  /*6660*/  STS [R82+0x200], R9 ;  /* 0x0002000952007388 */ /* 0x0007e20000000800 */
[C---:B------:R-:W-:Y:S01]  /*6670*/  FFMA R15, R35.reuse, R46, R15 ;  /* 0x0000002e230f7223 */ /* 0x040fe2000000000f */
[C---:B------:R-:W-:Y:S01]  /*6680*/  FFMA R16, R35.reuse, R47, R16 ;  /* 0x0000002f23107223 */ /* 0x040fe20000000010 */
[C---:B------:R-:W-:Y:S01]  /*6690*/  FMUL R17, R32.reuse, R17 ;  /* 0x0000001120117220 */ /* 0x040fe20000400000 */
[----:B------:R3:W-:Y:S01]  /*66a0*/  STS [R73+0x200], R10 ;  /* 0x0002000a49007388 */ /* 0x0007e20000000800 */
[C---:B------:R-:W-:Y:S01]  /*66b0*/  FMUL R18, R32.reuse, R18 ;  /* 0x0000001220127220 */ /* 0x040fe20000400000 */
[----:B------:R-:W-:Y:S01]  /*66c0*/  FMUL R19, R32, R19 ;  /* 0x0000001320137220 */ /* 0x000fe20000400000 */
[C---:B------:R-:W-:Y:S01]  /*66d0*/  FFMA R17, R35.reuse, R48, R17 ;  /* 0x0000003023117223 */ /* 0x040fe20000000011 */
[----:B------:R3:W-:Y:S01]  /*66e0*/  STS [R78+0x200], R11 ;  /* 0x0002000b4e007388 */ /* 0x0007e20000000800 */
[C---:B------:R-:W-:Y:S01]  /*66f0*/  FFMA R18, R35.reuse, R49, R18 ;  /* 0x0000003123127223 */ /* 0x040fe20000000012 */
[----:B------:R-:W-:Y:S02]  /*6700*/  FFMA R19, R35, R50, R19 ;  /* 0x0000003223137223 */ /* 0x000fe40000000013 */
[----:B------:R3:W-:Y:S04]  /*6710*/  STS [R75+0x400], R12 ;  /* 0x0004000c4b007388 */ /* 0x0007e80000000800 */
[----:B------:R3:W-:Y:S04]  /*6720*/  STS [R82+0x400], R13 ;  /* 0x0004000d52007388 */ /* 0x0007e80000000800 */
[----:B------:R3:W-:Y:S04]  /*6730*/  STS [R73+0x400], R14 ;  /* 0x0004000e49007388 */ /* 0x0007e80000000800 */
[----:B------:R3:W-:Y:S04]  /*6740*/  STS [R78+0x400], R15 ;  /* 0x0004000f4e007388 */ /* 0x0007e80000000800 */
[----:B------:R3:W-:Y:S04]  /*6750*/  STS [R75+0x600], R16 ;  /* 0x000600104b007388 */ /* 0x0007e80000000800 */
[----:B------:R3:W-:Y:S04]  /*6760*/  STS [R82+0x600], R17 ;  /* 0x0006001152007388 */ /* 0x0007e80000000800 */
[----:B------:R3:W-:Y:S04]  /*6770*/  STS [R73+0x600], R18 ;  /* 0x0006001249007388 */ /* 0x0007e80000000800 */
[----:B------:R3:W-:Y:S01]  /*6780*/  STS [R78+0x600], R19 ;  /* 0x000600134e007388 */ /* 0x0007e20000000800 */
[----:B------:R-:W-:Y:S01]  /*6790*/  @!PT LDS RZ, [RZ] ;  /* 0x00000000fffff984 */ /* 0x000fe20000000800 */
[----:B------:R-:W-:Y:S01]  /*67a0*/  @!PT LDS RZ, [RZ] ;  /* 0x00000000fffff984 */ /* 0x000fe20000000800 */
[----:B------:R-:W-:Y:S01]  /*67b0*/  @!PT LDS RZ, [RZ] ;  /* 0x00000000fffff984 */ /* 0x000fe20000000800 */
[----:B------:R-:W-:Y:S01]  /*67c0*/  @!PT LDS RZ, [RZ] ;  /* 0x00000000fffff984 */ /* 0x000fe20000000800 */
[----:B------:R4:W-:Y:S06]  /*67d0*/  MEMBAR.ALL.CTA ;  /* 0x0000000000007992 */ /* 0x0009ec0000008000 */
[----:B----4-:R-:W4:Y:S02]  /*67e0*/  FENCE.VIEW.ASYNC.S ;  /* 0x00000000000073c6 */ /* 0x010f240000000000 */
[----:B----4-:R-:W-:Y:S06]  /*67f0*/  BAR.SYNC.DEFER_BLOCKING 0x1, 0x80 ;  /* 0x0042000000007b1d */ /* 0x010fec0000010000 */
[----:B------:R-:W-:Y:S05]  /*6800*/  @P0 BRA `(.L_x_103) ;  /* 0x0000000000600947 */ /* 0x000fea0003800000 */
[----:B------:R-:W-:Y:S02]  /*6810*/  UIADD3 UR4, UPT, UPT, UR46, 0x200, URZ ;  /* 0x000002002e047890 */ /* 0x000fe4000fffe0ff */
[----:B------:R-:W-:Y:S01]  /*6820*/  UIADD3 UR16, UP0, UPT, UR50, 0x880, URZ ;  /* 0x0000088032107890 */ /* 0x000fe2000ff1e0ff */
[----:B------:R-:W-:Y:S01]  /*6830*/  UMOV UR43, UR36 ;  /* 0x00000024002b7c82 */ /* 0x000fe20008000000 */
[----:B------:R-:W-:Y:S02]  /*6840*/  UIADD3 UR13, UPT, UPT, UR41, 0x20, URZ ;  /* 0x00000020290d7890 */ /* 0x000fe4000fffe0ff */
[----:B------:R-:W-:Y:S01]  /*6850*/  MOV R68, UR4 ;  /* 0x0000000400447c02 */ /* 0x000fe20008000f00 */
[----:B------:R-:W-:Y:S02]  /*6860*/  UIADD3.X UR17, UPT, UPT, URZ, UR51, URZ, UP0, !UPT ;  /* 0x00000033ff117290 */ /* 0x000fe400087fe4ff */
[----:B------:R-:W-:Y:S01]  /*6870*/  UIADD3 UR12, UPT, UPT, UR46, 0xa00, URZ ;  /* 0x00000a002e0c7890 */ /* 0x000fe2000fffe0ff */
[----:B------:R-:W-:Y:S01]  /*6880*/  R2UR UR40, R68 ;  /* 0x00000000442872ca */ /* 0x000fe200000e0000 */
[----:B------:R-:W-:Y:S01]  /*6890*/  UMOV UR14, UR42 ;  /* 0x0000002a000e7c82 */ /* 0x000fe20008000000 */
[----:B------:R-:W-:Y:S01]  /*68a0*/  UMOV UR15, UR36 ;  /* 0x00000024000f7c82 */ /* 0x000fe20008000000 */
[----:B------:R-:W-:Y:S02]  /*68b0*/  UIADD3 UR9, UPT, UPT, UR41, 0x40, URZ ;  /* 0x0000004029097890 */ /* 0x000fe4000fffe0ff */
[----:B------:R-:W-:Y:S01]  /*68c0*/  UIADD3 UR8, UPT, UPT, UR46, 0x1200, URZ ;  /* 0x000012002e087890 */ /* 0x000fe2000fffe0ff */
[----:B------:R-:W-:Y:S01]  /*68d0*/  UMOV UR10, UR42 ;  /* 0x0000002a000a7c82 */ /* 0x000fe20008000000 */
[----:B------:R-:W-:Y:S01]  /*68e0*/  UMOV UR11, UR36 ;  /* 0x00000024000b7c82 */ /* 0x000fe20008000000 */
[----:B------:R-:W-:Y:S02]  /*68f0*/  UIADD3 UR5, UPT, UPT, UR41, 0x60, URZ ;  /* 0x0000006029057890 */ /* 0x000fe4000fffe0ff */
[----:B------:R-:W-:Y:S03]  /*6900*/  UIADD3 UR4, UPT, UPT, UR46, 0x1a00, URZ ;  /* 0x00001a002e047890 */ /* 0x000fe6000fffe0ff */
[----:B------:R4:W-:Y:S01]  /*6910*/  UTMASTG.3D [UR40], [UR16] ;  /* 0x00000028100073b5 */ /* 0x0009e20008010000 */
[----:B------:R-:W-:Y:S01]  /*6920*/  UMOV UR6, UR42 ;  /* 0x0000002a00067c82 */ /* 0x000fe20008000000 */
[----:B------:R-:W-:Y:S01]  /*6930*/  UMOV UR7, UR36 ;  /* 0x0000002400077c82 */ /* 0x000fe20008000000 */
[----:B------:R4:W-:Y:S01]  /*6940*/  UTMASTG.3D [UR12], [UR16] ;  /* 0x0000000c100073b5 */ /* 0x0009e20008010000 */
[----:B------:R4:W-:Y:S02]  /*6950*/  UTMASTG.3D [UR8], [UR16] ;  /* 0x00000008100073b5 */ /* 0x0009e40008010000 */
[----:B------:R4:W-:Y:S01]  /*6960*/  UTMASTG.3D [UR4], [UR16] ;  /* 0x00000004100073b5 */ /* 0x0009e20008010000 */
[----:B------:R0:W-:Y:S01]  /*6970*/  UTMACMDFLUSH ;  /* 0x00000000000079b7 */ /* 0x0001e20000000000 */
[----:B----4-:R-:W-:Y:S04]  /*6980*/  DEPBAR.LE SB0, 0x1 ;  /* 0x000080400000791a */ /* 0x010fe80000000000 */
.L_x_103:
[----:B------:R-:W-:Y:S05]  /*6990*/  BSYNC.RECONVERGENT B0 ;  /* 0x0000000000007941 */ /* 0x000fea0003800200 */
.L_x_102:
[----:B------:R-:W-:Y:S01]  /*69a0*/  BAR.SYNC.DEFER_BLOCKING 0x1, 0x80 ;  /* 0x0042000000007b1d */ /* 0x000fe20000010000 */
[----:B------:R-:W-:Y:S01]  /*69b0*/  ISETP.NE.AND P1, PT, R81, RZ, PT ;  /* 0x000000ff5100720c */ /* 0x000fe20003f25270 */
[----:B------:R-:W-:Y:S01]  /*69c0*/  UISETP.NE.AND UP0, UPT, UR47, URZ, UPT ;  /* 0x000000ff2f00728c */ /* 0x000fe2000bf05270 */
[----:B------:R-:W-:Y:S11]  /*69d0*/  LEA R3, R84, UR46, 0x3 ;  /* 0x0000002e54037c11 */ /* 0x000ff6000f8e18ff */
[----:B---3--:R-:W-:Y:S01]  /*69e0*/  @P1 SHF.L.U32 R4, R72, 0x1f, RZ ;  /* 0x0000001f48041819 */ /* 0x008fe200000006ff */
[----:B------:R-:W-:Y:S06]  /*69f0*/  BRA.U !UP0, `(.L_x_104) ;  /* 0x0000000108247547 */ /* 0x000fec000b800000 */
[----:B------:R-:W-:Y:S01]  /*6a00*/  IMAD.U32 R5, RZ, RZ, UR48 ;  /* 0x00000030ff057e24 */ /* 0x000fe2000f8e00ff */
[----:B-1----:R-:W-:Y:S01]  /*6a10*/  MOV R0, UR37 ;  /* 0x0000002500007c02 */ /* 0x002fe20008000f00 */
[----:B------:R-:W-:Y:S03]  /*6a20*/  UIADD3 UR48, UPT, UPT, UR48, 0x1, URZ ;  /* 0x0000000130307890 */ /* 0x000fe6000fffe0ff */
[----:B------:R-:W-:Y:S01]  /*6a30*/  @P1 LEA R5, R5, UR46, 0x3 ;  /* 0x0000002e05051c11 */ /* 0x000fe2000f8e18ff */
[----:B------:R-:W-:Y:S04]  /*6a40*/  UISETP.NE.AND UP0, UPT, UR48, 0x4, UPT ;  /* 0x000000043000788c */ /* 0x000fe8000bf05270 */
[----:B------:R-:W-:Y:S01]  /*6a50*/  @P1 VIADD R5, R5, 0xc0 ;  /* 0x000000c005051836 */ /* 0x000fe20000000000 */
[----:B------:R-:W-:Y:S04]  /*6a60*/  USEL UR48, UR48, URZ, UP0 ;  /* 0x000000ff30307287 */ /* 0x000fe80008000000 */
[----:B------:R-:W-:Y:S04]  /*6a70*/  @P1 PRMT R0, R0, 0x654, R5 ;  /* 0x0000065400001816 */ /* 0x000fe80000000005 */
[----:B------:R3:W-:Y:S04]  /*6a80*/  @P1 SYNCS.ARRIVE.TRANS64.RED.A1T0 RZ, [R0+URZ], RZ ;  /* 0x000000ff00ff19a7 */ /* 0x0007e800081004ff */
.L_x_104:
[----:B------:R-:W4:Y:S01]  /*6a90*/  @P1 SYNCS.PHASECHK.TRANS64.TRYWAIT P0, [R3+URZ+0xa0], R4 ;  /* 0x0000a004030015a7 */ /* 0x000f2200080011ff */
[----:B------:R-:W-:Y:S01]  /*6aa0*/  BSSY B1, `(.L_x_105) ;  /* 0x0000023000017945 */ /* 0x000fe20003800000 */
[----:B----4-:R-:W-:Y:S03]  /*6ab0*/  @P1 SEL R85, RZ, 0x1, !P0 ;  /* 0x00000001ff551807 */ /* 0x010fe60004000000 */
[----:B------:R-:W-:Y:S05]  /*6ac0*/  @!P1 BRA `(.L_x_106) ;  /* 0x0000000000809947 */ /* 0x000fea0003800000 */
[----:B------:R-:W-:Y:S01]  /*6ad0*/  ISETP.NE.AND P0, PT, R85, RZ, PT ;  /* 0x000000ff5500720c */ /* 0x000fe20003f05270 */
[----:B------:R-:W-:Y:S01]  /*6ae0*/  BSSY B0, `(.L_x_107) ;  /* 0x0000009000007945 */ /* 0x000fe20003800000 */
[----:B------:R-:W-:Y:S11]  /*6af0*/  ISETP.NE.AND P1, PT, R86, RZ, PT ;  /* 0x000000ff5600720c */ /* 0x000ff60003f25270 */
[----:B------:R-:W-:Y:S02]  /*6b00*/  @!UPT UIADD3 URZ, UPT, UPT, URZ, URZ, URZ ;  /* 0x000000fffffff290 */ /* 0x000fe4000fffe0ff */
[C---:B------:R-:W-:Y:S02]  /*6b10*/  @P1 IMAD R5, R84.reuse, 0x2000, R75 ;  /* 0x0000200054051824 */ /* 0x040fe400078e024b */
[----:B------:R-:W-:Y:S01]  /*6b20*/  @P1 IMAD R4, R84, 0x2000, R82 ;  /* 0x0000200054041824 */ /* 0x000fe200078e0252 */
[----:B------:R-:W-:Y:S06]  /*6b30*/  @P0 BRA `(.L_x_108) ;  /* 0x00000000000c0947 */ /* 0x000fec0003800000 */
[----:B-1-3--:R-:W-:Y:S04]  /*6b40*/  SHF.L.U32 R0, R72, 0x1f, RZ ;  /* 0x0000001f48007819 */ /* 0x00afe800000006ff */
[----:B------:R-:W1:Y:S02]  /*6b50*/  SYNCS.PHASECHK.TRANS64.TRYWAIT P0, [R3+URZ+0xa0], R0 ;  /* 0x0000a000030075a7 */ /* 0x000e6400080011ff */
[----:B-1----:R-:W-:Y:S05]  /*6b60*/  @!P0 BRA `(.L_x_109) ;  /* 0x0000002800dc8947 */ /* 0x002fea0003800000 */
.L_x_108:
[----:B------:R-:W-:Y:S05]  /*6b70*/  BSYNC B0 ;  /* 0x0000000000007941 */ /* 0x000fea0003800000 */
.L_x_107:
[----:B------:R-:W-:Y:S11]  /*6b80*/  ISETP.NE.AND P0, PT, R86, RZ, PT ;  /* 0x000000ff5600720c */ /* 0x000ff60003f05270 */
[----:B------:R-:W-:Y:S02]  /*6b90*/  @!UPT UIADD3 URZ, UPT, UPT, URZ, URZ, URZ ;  /* 0x000000fffffff290 */ /* 0x000fe4000fffe0ff */
[----:B------:R4:W2:Y:S01]  /*6ba0*/  @P0 LDS R34, [R5] ;  /* 0x0000000005220984 */ /* 0x0008a20000000800 */
[C---:B-1-3--:R-:W-:Y:S01]  /*6bb0*/  @P0 IMAD R0, R84.reuse, 0x2000, R73 ;  /* 0x0000200054000824 */ /* 0x04afe200078e0249 */
[C---:B------:R-:W-:Y:S01]  /*6bc0*/  @P0 LEA R3, R84.reuse, R78, 0xd ;  /* 0x0000004e54030211 */ /* 0x040fe200078e68ff */
[----:B------:R-:W-:Y:S01]  /*6bd0*/  VIADD R84, R84, 0x1 ;  /* 0x0000000154547836 */ /* 0x000fe20000000000 */
[----:B------:R4:W1:Y:S04]  /*6be0*/  @P0 LDS R39, [R5+0x200] ;  /* 0x0002000005270984 */ /* 0x0008680000000800 */
[----:B------:R4:W3:Y:S04]  /*6bf0*/  @P0 LDS R43, [R5+0x400] ;  /* 0x00040000052b0984 */ /* 0x0008e80000000800 */
[----:B------:R4:W1:Y:S04]  /*6c00*/  @P0 LDS R47, [R5+0x600] ;  /* 0x00060000052f0984 */ /* 0x0008680000000800 */
[----:B------:R4:W1:Y:S04]  /*6c10*/  @P0 LDS R36, [R4] ;  /* 0x0000000004240984 */ /* 0x0008680000000800 */
[----:B------:R4:W1:Y:S04]  /*6c20*/  @P0 LDS R40, [R4+0x200] ;  /* 0x0002000004280984 */ /* 0x0008680000000800 */
[----:B------:R4:W1:Y:S04]  /*6c30*/  @P0 LDS R44, [R4+0x400] ;  /* 0x00040000042c0984 */ /* 0x0008680000000800 */
        /* <DEDUP_REMOVED lines=8> */
[----:B--23--:R4:W1:Y:S02]  /*6cc0*/  @P0 LDS R50, [R3+0x600] ;  /* 0x0006000003320984 */ /* 0x00c8640000000800 */
.L_x_106:
[----:B------:R-:W-:Y:S05]  /*6cd0*/  BSYNC B1 ;  /* 0x0000000000017941 */ /* 0x000fea0003800000 */
.L_x_105:
[----:B-1-34-:R-:W-:Y:S05]  /*6ce0*/  VIADD R0, R33, 0x10 ;  /* 0x0000001021007836 */ /* 0x01afea0000000000 */
[----:B------:R-:W-:Y:S04]  /*6cf0*/  SHF.R.U32.HI R0, RZ, 0x15, R0 ;  /* 0x00000015ff007819 */ /* 0x000fe80000011600 */
[----:B------:R-:W-:Y:S11]  /*6d00*/  LOP3.LUT P0, RZ, R0, 0x3, R67, 0x48, !PT ;  /* 0x0000000300ff7812 */ /* 0x000ff60007804843 */
[----:B------:R-:W-:Y:S02]  /*6d10*/  @!UPT UIADD3 URZ, UPT, UPT, URZ, URZ, URZ ;  /* 0x000000fffffff290 */ /* 0x000fe4000fffe0ff */
[----:B------:R-:W-:Y:S05]  /*6d20*/  @!P0 BRA `(.L_x_110) ;  /* 0x0000000000408947 */ /* 0x000fea0003800000 */
[----:B------:R-:W1:Y:S01]  /*6d30*/  LDCU.64 UR8, c[0x4][0x70] ;  /* 0x01000e00ff0877ac */ /* 0x000e620008000a00 */
[----:B------:R-:W-:Y:S01]  /*6d40*/  MOV R15, 0x0 ;  /* 0x00000000000f7802 */ /* 0x000fe20000000f00 */
[----:B------:R-:W-:Y:S02]  /*6d50*/  HFMA2 R12, -RZ, RZ, 0, 5.9604644775390625e-08 ;  /* 0x00000001ff0c7431 */ /* 0x000fe400000001ff */
[----:B------:R-:W-:Y:S02]  /*6d60*/  IMAD.MOV.U32 R8, RZ, RZ, 0x192 ;  /* 0x00000192ff087424 */ /* 0x000fe400078e00ff */
[----:B------:R-:W-:Y:S01]  /*6d70*/  IMAD.MOV.U32 R13, RZ, RZ, RZ ;  /* 0x000000ffff0d7224 */ /* 0x000fe200078e00ff */
[----:B------:R-:W3:Y:S01]  /*6d80*/  LDCU.64 UR6, c[0x4][0x78] ;  /* 0x01000f00ff0677ac */ /* 0x000ee20008000a00 */
[----:B------:R-:W4:Y:S01]  /*6d90*/  LDC.64 R14, c[0x4][R15] ;  /* 0x010000000f0e7b82 */ /* 0x000f220000000a00 */
[----:B------:R-:W5:Y:S01]  /*6da0*/  LDCU.64 UR4, c[0x4][0x10] ;  /* 0x01000200ff0477ac */ /* 0x000f620008000a00 */
[----:B-1----:R-:W-:Y:S01]  /*6db0*/  MOV R5, UR9 ;  /* 0x0000000900057c02 */ /* 0x002fe20008000f00 */
[----:B------:R-:W-:Y:S01]  /*6dc0*/  IMAD.U32 R4, RZ, RZ, UR8 ;  /* 0x00000008ff047e24 */ /* 0x000fe2000f8e00ff */
[----:B---3--:R-:W-:Y:S01]  /*6dd0*/  MOV R7, UR7 ;  /* 0x0000000700077c02 */ /* 0x008fe20008000f00 */
[----:B------:R-:W-:Y:S01]  /*6de0*/  IMAD.U32 R6, RZ, RZ, UR6 ;  /* 0x00000006ff067e24 */ /* 0x000fe2000f8e00ff */
[----:B-----5:R-:W-:Y:S01]  /*6df0*/  MOV R11, UR5 ;  /* 0x00000005000b7c02 */ /* 0x020fe20008000f00 */
[----:B------:R-:W-:Y:S02]  /*6e00*/  IMAD.U32 R10, RZ, RZ, UR4 ;  /* 0x00000004ff0a7e24 */ /* 0x000fe4000f8e00ff */
[----:B------:R-:W-:Y:S07]  /*6e10*/  LEPC R20, `(.L_x_110) ;  /* 0x000000001014794e */ /* 0x000fee0000000000 */
[----:B--2-4-:R-:W-:Y:S05]  /*6e20*/  CALL.ABS.NOINC R14 ;  /* 0x000000000e007343 */ /* 0x014fea0003c00000 */
.L_x_110:
[----:B------:R-:W-:Y:S05]  /*6e30*/  WARPSYNC.ALL ;  /* 0x0000000000007948 */ /* 0x000fea0003800000 */
[----:B------:R-:W-:Y:S01]  /*6e40*/  R2UR UR4, R33 ;  /* 0x00000000210472ca */ /* 0x000fe200000e0000 */
[----:B------:R-:W-:Y:S01]  /*6e50*/  BSSY.RECONVERGENT B0, `(.L_x_111) ;  /* 0x000005b000007945 */ /* 0x000fe20003800200 */
[----:B------:R-:W-:Y:S02]  /*6e60*/  ISETP.NE.AND P6, PT, R81, RZ, PT ;  /* 0x000000ff5100720c */ /* 0x000fe40003fc5270 */
[----:B------:R-:W-:Y:S02]  /*6e70*/  ISETP.NE.AND P0, PT, R76, RZ, PT ;  /* 0x000000ff4c00720c */ /* 0x000fe40003f05270 */
[----:B------:R-:W-:Y:S02]  /*6e80*/  MOV R3, UR48 ;  /* 0x0000003000037c02 */ /* 0x000fe40008000f00 */
[----:B------:R-:W-:Y:S05]  /*6e90*/  MOV R0, UR37 ;  /* 0x0000002500007c02 */ /* 0x000fea0008000f00 */
[----:B------:R-:W1:Y:S02]  /*6ea0*/  LDTM.x16 R4, tmem[UR4+0x10] ;  /* 0x00001004000479ee */ /* 0x000e640008240000 */
[----:B------:R-:W-:Y:S02]  /*6eb0*/  @P6 LEA R3, R3, UR46, 0x3 ;  /* 0x0000002e03036c11 */ /* 0x000fe4000f8e18ff */
[----:B------:R-:W-:Y:S02]  /*6ec0*/  @P6 SHF.L.U32 R20, R72, 0x1f, RZ ;  /* 0x0000001f48146819 */ /* 0x000fe400000006ff */
[----:B------:R-:W-:Y:S04]  /*6ed0*/  @P6 IADD3 R3, PT, PT, R3, 0xc0, RZ ;  /* 0x000000c003036810 */ /* 0x000fe80007ffe0ff */
[----:B------:R-:W-:Y:S02]  /*6ee0*/  @P6 PRMT R0, R0, 0x654, R3 ;  /* 0x0000065400006816 */ /* 0x000fe40000000003 */
[----:B------:R-:W-:Y:S01]  /*6ef0*/  LEA R3, R84, UR46, 0x3 ;  /* 0x0000002e54037c11 */ /* 0x000fe2000f8e18ff */
[C---:B-1----:R-:W-:Y:S01]  /*6f00*/  FMUL R4, R32.reuse, R4 ;  /* 0x0000000420047220 */ /* 0x042fe20000400000 */
        /* <DEDUP_REMOVED lines=52> */
[----:B---3--:R-:W3:Y:S02]  /*7250*/  FENCE.VIEW.ASYNC.S ;  /* 0x00000000000073c6 */ /* 0x008ee40000000000 */
[----:B---3--:R-:W-:Y:S06]  /*7260*/  BAR.SYNC.DEFER_BLOCKING 0x1, 0x80 ;  /* 0x0042000000007b1d */ /* 0x008fec0000010000 */
[----:B------:R-:W-:Y:S05]  /*7270*/  @P0 BRA `(.L_x_112) ;  /* 0x0000000000600947 */ /* 0x000fea0003800000 */
[----:B------:R-:W-:Y:S02]  /*7280*/  UIADD3 UR20, UP0, UPT, UR50, 0x880, URZ ;  /* 0x0000088032147890 */ /* 0x000fe4000ff1e0ff */
[----:B------:R-:W-:Y:S02]  /*7290*/  UIADD3 UR14, UPT, UPT, UR42, 0x10, URZ ;  /* 0x000000102a0e7890 */ /* 0x000fe4000fffe0ff */
[----:B------:R-:W-:Y:S02]  /*72a0*/  UIADD3 UR12, UPT, UPT, UR46, 0x2200, URZ ;  /* 0x000022002e0c7890 */ /* 0x000fe4000fffe0ff */
[----:B------:R-:W-:Y:S01]  /*72b0*/  UIADD3.X UR21, UPT, UPT, URZ, UR51, URZ, UP0, !UPT ;  /* 0x00000033ff157290 */ /* 0x000fe200087fe4ff */
[----:B------:R-:W-:Y:S01]  /*72c0*/  UMOV UR13, UR41 ;  /* 0x00000029000d7c82 */ /* 0x000fe20008000000 */
[----:B------:R-:W-:Y:S01]  /*72d0*/  UMOV UR15, UR36 ;  /* 0x00000024000f7c82 */ /* 0x000fe20008000000 */
[----:B------:R-:W-:Y:S02]  /*72e0*/  UIADD3 UR17, UPT, UPT, UR41, 0x20, URZ ;  /* 0x0000002029117890 */ /* 0x000fe4000fffe0ff */
[----:B------:R-:W-:Y:S01]  /*72f0*/  UIADD3 UR16, UPT, UPT, UR46, 0x2a00, URZ ;  /* 0x00002a002e107890 */ /* 0x000fe2000fffe0ff */
[----:B------:R-:W-:Y:S03]  /*7300*/  UMOV UR19, UR36 ;  /* 0x0000002400137c82 */ /* 0x000fe60008000000 */
[----:B------:R3:W-:Y:S01]  /*7310*/  UTMASTG.3D [UR12], [UR20] ;  /* 0x0000000c140073b5 */ /* 0x0007e20008010000 */
[----:B------:R-:W-:Y:S01]  /*7320*/  UMOV UR18, UR14 ;  /* 0x0000000e00127c82 */ /* 0x000fe20008000000 */
[----:B------:R-:W-:Y:S02]  /*7330*/  UIADD3 UR9, UPT, UPT, UR41, 0x40, URZ ;  /* 0x0000004029097890 */ /* 0x000fe4000fffe0ff */
[----:B------:R-:W-:Y:S01]  /*7340*/  UIADD3 UR8, UPT, UPT, UR46, 0x3200, URZ ;  /* 0x000032002e087890 */ /* 0x000fe2000fffe0ff */
[----:B------:R-:W-:Y:S01]  /*7350*/  UMOV UR11, UR36 ;  /* 0x00000024000b7c82 */ /* 0x000fe20008000000 */
[----:B------:R-:W-:Y:S01]  /*7360*/  UMOV UR10, UR14 ;  /* 0x0000000e000a7c82 */ /* 0x000fe20008000000 */
[----:B------:R3:W-:Y:S01]  /*7370*/  UTMASTG.3D [UR16], [UR20] ;  /* 0x00000010140073b5 */ /* 0x0007e20008010000 */
[----:B------:R-:W-:Y:S02]  /*7380*/  UIADD3 UR5, UPT, UPT, UR41, 0x60, URZ ;  /* 0x0000006029057890 */ /* 0x000fe4000fffe0ff */
[----:B------:R-:W-:Y:S01]  /*7390*/  UIADD3 UR4, UPT, UPT, UR46, 0x3a00, URZ ;  /* 0x00003a002e047890 */ /* 0x000fe2000fffe0ff */
[----:B------:R-:W-:Y:S01]  /*73a0*/  UMOV UR7, UR36 ;  /* 0x0000002400077c82 */ /* 0x000fe20008000000 */
[----:B------:R-:W-:Y:S01]  /*73b0*/  UMOV UR6, UR14 ;  /* 0x0000000e00067c82 */ /* 0x000fe20008000000 */
[----:B------:R3:W-:Y:S06]  /*73c0*/  UTMASTG.3D [UR8], [UR20] ;  /* 0x00000008140073b5 */ /* 0x0007ec0008010000 */
[----:B------:R3:W-:Y:S01]  /*73d0*/  UTMASTG.3D [UR4], [UR20] ;  /* 0x00000004140073b5 */ /* 0x0007e20008010000 */
[----:B------:R0:W-:Y:S01]  /*73e0*/  UTMACMDFLUSH ;  /* 0x00000000000079b7 */ /* 0x0001e20000000000 */
[----:B---3--:R-:W-:Y:S04]  /*73f0*/  DEPBAR.LE SB0, 0x1 ;  /* 0x000080400000791a */ /* 0x008fe80000000000 */
.L_x_112:
[----:B------:R-:W-:Y:S05]  /*7400*/  BSYNC.RECONVERGENT B0 ;  /* 0x0000000000007941 */ /* 0x000fea0003800200 */
.L_x_111:
[----:B------:R-:W-:Y:S01]  /*7410*/  BAR.SYNC.DEFER_BLOCKING 0x1, 0x80 ;  /* 0x0042000000007b1d */ /* 0x000fe20000010000 */
[----:B------:R-:W-:Y:S04]  /*7420*/  UIADD3 UR40, UPT, UPT, UR48, 0x1, URZ ;  /* 0x0000000130287890 */ /* 0x000fe8000fffe0ff */
[----:B------:R-:W-:Y:S04]  /*7430*/  UISETP.NE.AND UP0, UPT, UR40, 0x4, UPT ;  /* 0x000000042800788c */ /* 0x000fe8000bf05270 */
[----:B------:R-:W-:Y:S01]  /*7440*/  USEL UR40, UR40, URZ, UP0 ;  /* 0x000000ff28287287 */ /* 0x000fe20008000000 */
[----:B------:R3:W-:Y:S01]  /*7450*/  @P6 SYNCS.ARRIVE.TRANS64.RED.A1T0 RZ, [R0+URZ], RZ ;  /* 0x000000ff00ff69a7 */ /* 0x0007e200081004ff */
[----:B------:R-:W-:Y:S01]  /*7460*/  BSSY B1, `(.L_x_113) ;  /* 0x0000024000017945 */ /* 0x000fe20003800000 */
[----:B------:R-:W4:Y:S02]  /*7470*/  @P6 SYNCS.PHASECHK.TRANS64.TRYWAIT P0, [R3+URZ+0xa0], R20 ;  /* 0x0000a014030065a7 */ /* 0x000f2400080011ff */
[----:B----4-:R-:W-:Y:S01]  /*7480*/  @P6 SEL R85, RZ, 0x1, !P0 ;  /* 0x00000001ff556807 */ /* 0x010fe20004000000 */
[----:B---3--:R-:W-:Y:S06]  /*7490*/  @!P6 BRA `(.L_x_114) ;  /* 0x000000000080e947 */ /* 0x008fec0003800000 */
[----:B------:R-:W-:Y:S01]  /*74a0*/  ISETP.NE.AND P0, PT, R85, RZ, PT ;  /* 0x000000ff5500720c */ /* 0x000fe20003f05270 */
[----:B------:R-:W-:Y:S01]  /*74b0*/  BSSY B0, `(.L_x_115) ;  /* 0x0000009000007945 */ /* 0x000fe20003800000 */
[----:B------:R-:W-:Y:S11]  /*74c0*/  ISETP.NE.AND P1, PT, R86, RZ, PT ;  /* 0x000000ff5600720c */ /* 0x000ff60003f25270 */
[----:B------:R-:W-:Y:S02]  /*74d0*/  @!UPT UIADD3 URZ, UPT, UPT, URZ, URZ, URZ ;  /* 0x000000fffffff290 */ /* 0x000fe4000fffe0ff */
[C---:B-1----:R-:W-:Y:S02]  /*74e0*/  @P1 IMAD R4, R84.reuse, 0x2000, R75 ;  /* 0x0000200054041824 */ /* 0x042fe400078e024b */
[----:B------:R-:W-:Y:S01]  /*74f0*/  @P1 IMAD R0, R84, 0x2000, R82 ;  /* 0x0000200054001824 */ /* 0x000fe200078e0252 */
[----:B------:R-:W-:Y:S06]  /*7500*/  @P0 BRA `(.L_x_116) ;  /* 0x00000000000c0947 */ /* 0x000fec0003800000 */
[----:B------:R-:W-:Y:S04]  /*7510*/  SHF.L.U32 R6, R72, 0x1f, RZ ;  /* 0x0000001f48067819 */ /* 0x000fe800000006ff */
[----:B------:R-:W1:Y:S02]  /*7520*/  SYNCS.PHASECHK.TRANS64.TRYWAIT P0, [R3+URZ+0xa0], R6 ;  /* 0x0000a006030075a7 */ /* 0x000e6400080011ff */
[----:B-1----:R-:W-:Y:S05]  /*7530*/  @!P0 BRA `(.L_x_117) ;  /* 0x00000020007c8947 */ /* 0x002fea0003800000 */
.L_x_116:
[----:B------:R-:W-:Y:S05]  /*7540*/  BSYNC B0 ;  /* 0x0000000000007941 */ /* 0x000fea0003800000 */
.L_x_115:
[----:B------:R-:W-:Y:S11]  /*7550*/  ISETP.NE.AND P0, PT, R86, RZ, PT ;  /* 0x000000ff5600720c */ /* 0x000ff60003f05270 */
[----:B------:R-:W-:Y:S02]  /*7560*/  @!UPT UIADD3 URZ, UPT, UPT, URZ, URZ, URZ ;  /* 0x000000fffffff290 */ /* 0x000fe4000fffe0ff */
[----:B------:R3:W4:Y:S01]  /*7570*/  @P0 LDS R34, [R4] ;  /* 0x0000000004220984 */ /* 0x0007220000000800 */
[C---:B-1----:R-:W-:Y:S01]  /*7580*/  @P0 IMAD R3, R84.reuse, 0x2000, R73 ;  /* 0x0000200054030824 */ /* 0x042fe200078e0249 */
[C---:B------:R-:W-:Y:S01]  /*7590*/  @P0 LEA R5, R84.reuse, R78, 0xd ;  /* 0x0000004e54050211 */ /* 0x040fe200078e68ff */
[----:B------:R-:W-:Y:S01]  /*75a0*/  VIADD R84, R84, 0x1 ;  /* 0x0000000154547836 */ /* 0x000fe20000000000 */
        /* <DEDUP_REMOVED lines=14> */
[----:B----4-:R3:W1:Y:S02]  /*7690*/  @P0 LDS R50, [R5+0x600] ;  /* 0x0006000005320984 */ /* 0x0106640000000800 */
.L_x_114:
[----:B------:R-:W-:Y:S05]  /*76a0*/  BSYNC B1 ;  /* 0x0000000000017941 */ /* 0x000fea0003800000 */
.L_x_113:
[----:B---3--:R-:W-:Y:S05]  /*76b0*/  VIADD R0, R33, 0x20 ;  /* 0x0000002021007836 */ /* 0x008fea0000000000 */
[----:B------:R-:W-:Y:S04]  /*76c0*/  SHF.R.U32.HI R0, RZ, 0x15, R0 ;  /* 0x00000015ff007819 */ /* 0x000fe80000011600 */
[----:B------:R-:W-:Y:S11]  /*76d0*/  LOP3.LUT P0, RZ, R0, 0x3, R67, 0x48, !PT ;  /* 0x0000000300ff7812 */ /* 0x000ff60007804843 */
[----:B------:R-:W-:Y:S02]  /*76e0*/  @!UPT UIADD3 URZ, UPT, UPT, URZ, URZ, URZ ;  /* 0x000000fffffff290 */ /* 0x000fe4000fffe0ff */
[----:B------:R-:W-:Y:S05]  /*76f0*/  @!P0 BRA `(.L_x_118) ;  /* 0x0000000000408947 */ /* 0x000fea0003800000 */
[----:B------:R-:W3:Y:S01]  /*7700*/  LDCU.64 UR8, c[0x4][0x70] ;  /* 0x01000e00ff0877ac */ /* 0x000ee20008000a00 */
[----:B-1----:R-:W-:Y:S01]  /*7710*/  MOV R15, 0x0 ;  /* 0x00000000000f7802 */ /* 0x002fe20000000f00 */
[----:B------:R-:W-:Y:S02]  /*7720*/  HFMA2 R12, -RZ, RZ, 0, 5.9604644775390625e-08 ;  /* 0x00000001ff0c7431 */ /* 0x000fe400000001ff */
[----:B------:R-:W-:Y:S02]  /*7730*/  IMAD.MOV.U32 R8, RZ, RZ, 0x192 ;  /* 0x00000192ff087424 */ /* 0x000fe400078e00ff */
[----:B------:R-:W-:Y:S01]  /*7740*/  IMAD.MOV.U32 R13, RZ, RZ, RZ ;  /* 0x000000ffff0d7224 */ /* 0x000fe200078e00ff */
[----:B------:R-:W1:Y:S01]  /*7750*/  LDCU.64 UR6, c[0x4][0x78] ;  /* 0x01000f00ff0677ac */ /* 0x000e620008000a00 */
[----:B------:R-:W4:Y:S01]  /*7760*/  LDC.64 R14, c[0x4][R15] ;  /* 0x010000000f0e7b82 */ /* 0x000f220000000a00 */
[----:B------:R-:W5:Y:S01]  /*7770*/  LDCU.64 UR4, c[0x4][0x10] ;  /* 0x01000200ff0477ac */ /* 0x000f620008000a00 */
[----:B---3--:R-:W-:Y:S01]  /*7780*/  MOV R5, UR9 ;  /* 0x0000000900057c02 */ /* 0x008fe20008000f00 */
[----:B------:R-:W-:Y:S01]  /*7790*/  IMAD.U32 R4, RZ, RZ, UR8 ;  /* 0x00000008ff047e24 */ /* 0x000fe2000f8e00ff */
[----:B-1----:R-:W-:Y:S01]  /*77a0*/  MOV R7, UR7 ;  /* 0x0000000700077c02 */ /* 0x002fe20008000f00 */
[----:B------:R-:W-:Y:S01]  /*77b0*/  IMAD.U32 R6, RZ, RZ, UR6 ;  /* 0x00000006ff067e24 */ /* 0x000fe2000f8e00ff */
[----:B-----5:R-:W-:Y:S01]  /*77c0*/  MOV R11, UR5 ;  /* 0x00000005000b7c02 */ /* 0x020fe20008000f00 */
[----:B------:R-:W-:Y:S02]  /*77d0*/  IMAD.U32 R10, RZ, RZ, UR4 ;  /* 0x00000004ff0a7e24 */ /* 0x000fe4000f8e00ff */
[----:B------:R-:W-:Y:S07]  /*77e0*/  LEPC R20, `(.L_x_118) ;  /* 0x000000001014794e */ /* 0x000fee0000000000 */
[----:B--2-4-:R-:W-:Y:S05]  /*77f0*/  CALL.ABS.NOINC R14 ;  /* 0x000000000e007343 */ /* 0x014fea0003c00000 */
.L_x_118:
[----:B------:R-:W-:Y:S05]  /*7800*/  WARPSYNC.ALL ;  /* 0x0000000000007948 */ /* 0x000fea0003800000 */
[----:B------:R-:W-:Y:S01]  /*7810*/  R2UR UR4, R33 ;  /* 0x00000000210472ca */ /* 0x000fe200000e0000 */
[----:B------:R-:W-:Y:S01]  /*7820*/  BSSY.RECONVERGENT B0, `(.L_x_119) ;  /* 0x000005b000007945 */ /* 0x000fe20003800200 */
[----:B------:R-:W-:Y:S02]  /*7830*/  ISETP.NE.AND P6, PT, R81, RZ, PT ;  /* 0x000000ff5100720c */ /* 0x000fe40003fc5270 */
[----:B------:R-:W-:Y:S02]  /*7840*/  ISETP.NE.AND P0, PT, R76, RZ, PT ;  /* 0x000000ff4c00720c */ /* 0x000fe40003f05270 */
[----:B------:R-:W-:Y:S02]  /*7850*/  MOV R3, UR40 ;  /* 0x0000002800037c02 */ /* 0x000fe40008000f00 */
[----:B------:R-:W-:Y:S02]  /*7860*/  MOV R0, UR37 ;  /* 0x0000002500007c02 */ /* 0x000fe40008000f00 */
[----:B------:R-:W-:Y:S03]  /*7870*/  LEA R20, R84, UR46, 0x3 ;  /* 0x0000002e54147c11 */ /* 0x000fe6000f8e18ff */
[----:B-1----:R-:W1:Y:S02]  /*7880*/  LDTM.x16 R4, tmem[UR4+0x20] ;  /* 0x00002004000479ee */ /* 0x002e640008240000 */
[----:B------:R-:W-:Y:S04]  /*7890*/  @P6 LEA R3, R3, UR46, 0x3 ;  /* 0x0000002e03036c11 */ /* 0x000fe8000f8e18ff */
[----:B------:R-:W-:Y:S04]  /*78a0*/  @P6 IADD3 R3, PT, PT, R3, 0xc0, RZ ;  /* 0x000000c003036810 */ /* 0x000fe80007ffe0ff */
[----:B------:R-:W-:Y:S02]  /*78b0*/  @P6 PRMT R0, R0, 0x654, R3 ;  /* 0x0000065400006816 */ /* 0x000fe40000000003 */
[----:B------:R-:W-:Y:S01]  /*78c0*/  @P6 SHF.L.U32 R3, R72, 0x1f, RZ ;  /* 0x0000001f48036819 */ /* 0x000fe200000006ff */
        /* <DEDUP_REMOVED lines=80> */
.L_x_120:
[----:B------:R-:W-:Y:S05]  /*7dd0*/  BSYNC.RECONVERGENT B0 ;  /* 0x0000000000007941 */ /* 0x000fea0003800200 */
.L_x_119:
        /* <DEDUP_REMOVED lines=19> */
.L_x_124:
[----:B------:R-:W-:Y:S05]  /*7f10*/  BSYNC B0 ;  /* 0x0000000000007941 */ /* 0x000fea0003800000 */
.L_x_123:
[----:B------:R-:W-:Y:S11]  /*7f20*/  ISETP.NE.AND P0, PT, R86, RZ, PT ;  /* 0x000000ff5600720c */ /* 0x000ff60003f05270 */
[----:B------:R-:W-:Y:S02]  /*7f30*/  @!UPT UIADD3 URZ, UPT, UPT, URZ, URZ, URZ ;  /* 0x000000fffffff290 */ /* 0x000fe4000fffe0ff */
[----:B------:R3:W4:Y:S01]  /*7f40*/  @P0 LDS R34, [R4] ;  /* 0x0000000004220984 */ /* 0x0007220000000800 */
[C---:B-1----:R-:W-:Y:S01]  /*7f50*/  @P0 IMAD R3, R84.reuse, 0x2000, R73 ;  /* 0x0000200054030824 */ /* 0x042fe200078e0249 */
[----:B------:R-:W-:Y:S02]  /*7f60*/  @P0 LEA R84, R84, R78, 0xd ;  /* 0x0000004e54540211 */ /* 0x000fe400078e68ff */
        /* <DEDUP_REMOVED lines=15> */
.L_x_122:
[----:B------:R-:W-:Y:S05]  /*8060*/  BSYNC B1 ;  /* 0x0000000000017941 */ /* 0x000fea0003800000 */
.L_x_121:
        /* <DEDUP_REMOVED lines=21> */
.L_x_126:
[----:B------:R-:W-:Y:S01]  /*81c0*/  ISETP.NE.AND P0, PT, R76, RZ, PT ;  /* 0x000000ff4c00720c */ /* 0x000fe20003f05270 */
[----:B------:R-:W-:Y:S05]  /*81d0*/  WARPSYNC.ALL ;  /* 0x0000000000007948 */ /* 0x000fea0003800000 */
[----:B------:R-:W-:Y:S01]  /*81e0*/  R2UR UR4, R33 ;  /* 0x00000000210472ca */ /* 0x000fe200000e0000 */
[----:B------:R-:W-:Y:S01]  /*81f0*/  BSSY.RECONVERGENT B0, `(.L_x_127) ;  /* 0x0000057000007945 */ /* 0x000fe20003800200 */
[----:B------:R-:W-:Y:S11]  /*8200*/  R2UR UR5, R83 ;  /* 0x00000000530572ca */ /* 0x000ff600000e0000 */
[----:B-1----:R-:W1:Y:S01]  /*8210*/  LDTM.x16 R4, tmem[UR4+0x30] ;  /* 0x00003004000479ee */ /* 0x002e620008240000 */
[----:B------:R-:W-:Y:S01]  /*8220*/  NOP ;  /* 0x0000000000007918 */ /* 0x000fe20000000000 */
[----:B------:R-:W-:Y:S04]  /*8230*/  UIADD3 UR5, UPT, UPT, UR5, 0x120, URZ ;  /* 0x0000012005057890 */ /* 0x000fe8000fffe0ff */
[----:B------:R-:W-:Y:S09]  /*8240*/  UPRMT UR5, UR37, 0x654, UR5 ;  /* 0x0000065425057896 */ /* 0x000ff20008000005 */
[----:B-1----:R-:W-:Y:S01]  /*8250*/  SYNCS.ARRIVE.TRANS64.RED.A1T0 RZ, [UR5], RZ ;  /* 0x000000ffffff79a7 */ /* 0x002fe20008100405 */
[C---:B------:R-:W-:Y:S01]  /*8260*/  FMUL R4, R32.reuse, R4 ;  /* 0x0000000420047220 */ /* 0x040fe20000400000 */
        /* <DEDUP_REMOVED lines=79> */
.L_x_128:
[----:B------:R-:W-:Y:S05]  /*8760*/  BSYNC.RECONVERGENT B0 ;  /* 0x0000000000007941 */ /* 0x000fea0003800200 */
.L_x_127:
[----:B------:R-:W-:Y:S01]  /*8770*/  BAR.SYNC.DEFER_BLOCKING 0x1, 0x80 ;  /* 0x0042000000007b1d */ /* 0x000fe20000010000 */
[----:B------:R-:W-:Y:S01]  /*8780*/  UISETP.NE.AND UP0, UPT, UR47, -0x4, UPT ;  /* 0xfffffffc2f00788c */ /* 0x000fe2000bf05270 */
[----:B------:R-:W-:Y:S08]  /*8790*/  IADD3 R0, PT, PT, R30, 0x1, RZ ;  /* 0x000000011e007810 */ /* 0x000ff00007ffe0ff */
[----:B------:R-:W-:Y:S05]  /*87a0*/  BRA.U !UP0, `(.L_x_129) ;  /* 0x0000000108287547 */ /* 0x000fea000b800000 */
[----:B------:R-:W-:Y:S01]  /*87b0*/  ISETP.NE.AND P0, PT, R81, RZ, PT ;  /* 0x000000ff5100720c */ /* 0x000fe20003f05270 */
[----:B-1----:R-:W-:Y:S01]  /*87c0*/  IMAD.U32 R4, RZ, RZ, UR48 ;  /* 0x00000030ff047e24 */ /* 0x002fe2000f8e00ff */
[----:B------:R-:W-:Y:S01]  /*87d0*/  UIADD3 UR48, UPT, UPT, UR48, 0x1, URZ ;  /* 0x0000000130307890 */ /* 0x000fe2000fffe0ff */
[----:B------:R-:W-:Y:S03]  /*87e0*/  IMAD.U32 R3, RZ, RZ, UR37 ;  /* 0x00000025ff037e24 */ /* 0x000fe6000f8e00ff */
[----:B------:R-:W-:Y:S04]  /*87f0*/  UISETP.NE.AND UP0, UPT, UR48, 0x4, UPT ;  /* 0x000000043000788c */ /* 0x000fe8000bf05270 */
[----:B------:R-:W-:Y:S03]  /*8800*/  USEL UR48, UR48, URZ, UP0 ;  /* 0x000000ff30307287 */ /* 0x000fe60008000000 */
[----:B------:R-:W-:Y:S05]  /*8810*/  @P0 LEA R4, R4, UR46, 0x3 ;  /* 0x0000002e04040c11 */ /* 0x000fea000f8e18ff */
[----:B------:R-:W-:Y:S05]  /*8820*/  @P0 VIADD R4, R4, 0xc0 ;  /* 0x000000c004040836 */ /* 0x000fea0000000000 */
[----:B------:R-:W-:Y:S04]  /*8830*/  @P0 PRMT R3, R3, 0x654, R4 ;  /* 0x0000065403030816 */ /* 0x000fe80000000004 */
[----:B------:R3:W-:Y:S03]  /*8840*/  @P0 SYNCS.ARRIVE.TRANS64.RED.A1T0 RZ, [R3+URZ], RZ ;  /* 0x000000ff03ff09a7 */ /* 0x0007e600081004ff */
.L_x_129:
[----:B------:R-:W-:Y:S01]  /*8850*/  ISETP.NE.AND P2, PT, R77, RZ, PT ;  /* 0x000000ff4d00720c */ /* 0x000fe20003f45270 */
[----:B---3--:R-:W-:Y:S01]  /*8860*/  IMAD.IADD R3, R29, 0x1, R62 ;  /* 0x000000011d037824 */ /* 0x008fe200078e023e */
[----:B------:R-:W-:Y:S01]  /*8870*/  ISETP.NE.AND P0, PT, R80, 0x2, PT ;  /* 0x000000025000780c */ /* 0x000fe20003f05270 */
[----:B------:R-:W-:Y:S01]  /*8880*/  UIADD3 UR47, UPT, UPT, UR47, 0x4, URZ ;  /* 0x000000042f2f7890 */ /* 0x000fe2000fffe0ff */
[----:B------:R-:W-:Y:S01]  /*8890*/  ISETP.NE.AND P1, PT, R0, 0x2, PT ;  /* 0x000000020000780c */ /* 0x000fe20003f25270 */
[----:B------:R-:W-:Y:S01]  /*88a0*/  IMAD.IADD R20, R27, 0x1, R51 ;  /* 0x000000011b147824 */ /* 0x000fe200078e0233 */
[----:B------:R-:W-:Y:S02]  /*88b0*/  R2UR UR11, R3 ;  /* 0x00000000030b72ca */ /* 0x000fe400000e0000 */
[----:B------:R-:W-:Y:S02]  /*88c0*/  SEL R3, RZ, 0x1, P0 ;  /* 0x00000001ff037807 */ /* 0x000fe40000000000 */
[----:B-1----:R-:W-:Y:S02]  /*88d0*/  SEL R4, RZ, 0x1, P1 ;  /* 0x00000001ff047807 */ /* 0x002fe40000800000 */
[----:B------:R-:W-:Y:S02]  /*88e0*/  LOP3.LUT R70, R70, R3, RZ, 0x3c, !PT ;  /* 0x0000000346467212 */ /* 0x000fe400078e3cff */
[----:B------:R-:W-:Y:S02]  /*88f0*/  @P2 R2UR UR36, R69 ;  /* 0x00000000452422ca */ /* 0x000fe400000e0000 */
[----:B------:R-:W-:Y:S02]  /*8900*/  LOP3.LUT R71, R71, R4, RZ, 0x3c, !PT ;  /* 0x0000000447477212 */ /* 0x000fe400078e3cff */
[----:B------:R-:W-:Y:S02]  /*8910*/  SEL R80, R80, RZ, P0 ;  /* 0x000000ff50507207 */ /* 0x000fe40000000000 */
[----:B------:R-:W-:Y:S01]  /*8920*/  SEL R30, R0, RZ, P1 ;  /* 0x000000ff001e7207 */ /* 0x000fe20000800000 */
[----:B------:R-:W-:Y:S08]  /*8930*/  @P2 BRA `(.L_x_130) ;  /* 0xffffffc800e02947 */ /* 0x000ff0000383ffff */
[----:B------:R-:W1:Y:S01]  /*8940*/  LDCU.64 UR6, c[0x0][0xa88] ;  /* 0x00015100ff0677ac */ /* 0x000e620008000a00 */
[----:B------:R-:W3:Y:S01]  /*8950*/  LDCU.64 UR4, c[0x0][0xa90] ;  /* 0x00015200ff0477ac */ /* 0x000ee20008000a00 */
[----:B-1----:R-:W-:Y:S02]  /*8960*/  ISETP.NE.U32.AND P2, PT, RZ, UR6, PT ;  /* 0x00000006ff007c0c */ /* 0x002fe4000bf45070 */
[----:B---3--:R-:W-:Y:S02]  /*8970*/  ISETP.NE.U32.AND P1, PT, RZ, UR4, PT ;  /* 0x00000004ff007c0c */ /* 0x008fe4000bf25070 */
[----:B------:R-:W-:Y:S02]  /*8980*/  ISETP.NE.AND.EX P2, PT, RZ, UR7, PT, P2 ;  /* 0x00000007ff007c0c */ /* 0x000fe4000bf45320 */
[----:B------:R-:W-:-:S13]  /*8990*/  ISETP.NE.AND.EX P0, PT, RZ, UR5, PT, P1 ;  /* 0x00000005ff007c0c */ /* 0x000fda000bf05310 */
[----:B------:R-:W-:Y:S05]  /*89a0*/  @P2 BRA P0, `(.L_x_131) ;  /* 0x00000000003c2947 */ /* 0x000fea0000000000 */
[----:B------:R-:W-:-:S13]  /*89b0*/  ISETP.NE.AND.EX P1, PT, RZ, UR5, PT, P1 ;  /* 0x00000005ff007c0c */ /* 0x000fda000bf25310 */
[----:B------:R-:W-:Y:S05]  /*89c0*/  @P1 BRA `(.L_x_132) ;  /* 0x00000000000c1947 */ /* 0x000fea0003800000 */
[----:B------:R-:W-:-:S13]  /*89d0*/  FSETP.NEU.AND P0, PT, R35, RZ, PT ;  /* 0x000000ff2300720b */ /* 0x000fda0003f0d000 */
[----:B------:R-:W-:Y:S05]  /*89e0*/  @!P0 EXIT ;  /* 0x000000000000894d */ /* 0x000fea0003800000 */
[----:B------:R-:W-:Y:S05]  /*89f0*/  BRA `(.L_x_131) ;  /* 0x0000000000287947 */ /* 0x000fea0003800000 */
.L_x_132:
[----:B------:R-:W-:Y:S01]  /*8a00*/  ISETP.NE.AND P0, PT, R79, RZ, PT ;  /* 0x000000ff4f00720c */ /* 0x000fe20003f05270 */
[----:B------:R-:W-:-:S12]  /*8a10*/  BSSY.RECONVERGENT B0, `(.L_x_131) ;  /* 0x0000008000007945 */ /* 0x000fd80003800200 */
[----:B------:R-:W-:Y:S05]  /*8a20*/  @P0 BRA `(.L_x_133) ;  /* 0x0000000000100947 */ /* 0x000fea0003800000 */
[----:B------:R-:W-:-:S04]  /*8a30*/  ISETP.NE.U32.AND P0, PT, RZ, UR6, PT ;  /* 0x00000006ff007c0c */ /* 0x000fc8000bf05070 */
[----:B------:R-:W-:-:S13]  /*8a40*/  ISETP.NE.AND.EX P0, PT, RZ, UR7, PT, P0 ;  /* 0x00000007ff007c0c */ /* 0x000fda000bf05300 */
[----:B------:R-:W-:Y:S05]  /*8a50*/  @!P0 EXIT ;  /* 0x000000000000894d */ /* 0x000fea0003800000 */
[----:B------:R-:W-:Y:S05]  /*8a60*/  BRA `(.L_x_134) ;  /* 0x0000000000087947 */ /* 0x000fea0003800000 */
.L_x_133:
[----:B------:R-:W-:-:S13]  /*8a70*/  FSETP.NEU.AND P0, PT, R35, RZ, PT ;  /* 0x000000ff2300720b */ /* 0x000fda0003f0d000 */
[----:B------:R-:W-:Y:S05]  /*8a80*/  @!P0 EXIT ;  /* 0x000000000000894d */ /* 0x000fea0003800000 */
.L_x_134:
[----:B------:R-:W-:Y:S05]  /*8a90*/  BSYNC.RECONVERGENT B0 ;  /* 0x0000000000007941 */ /* 0x000fea0003800200 */
.L_x_131:
[----:B------:R-:W-:Y:S01]  /*8aa0*/  ULEA UR4, UR48, UR46, 0x3 ;  /* 0x0000002e30047291 */ /* 0x000fe2000f8e18ff */
[----:B------:R-:W-:-:S04]  /*8ab0*/  DEPBAR.LE SB0, 0x0 ;  /* 0x000080000000791a */ /* 0x000fc80000000000 */
[----:B------:R-:W-:-:S04]  /*8ac0*/  UIADD3 UR4, UPT, UPT, UR4, 0xc0, URZ ;  /* 0x000000c004047890 */ /* 0x000fc8000fffe0ff */
[----:B------:R-:W-:-:S09]  /*8ad0*/  UPRMT UR4, UR37, 0x654, UR4 ;  /* 0x0000065425047896 */ /* 0x000fd20008000004 */
[----:B------:R-:W-:Y:S01]  /*8ae0*/  SYNCS.ARRIVE.TRANS64.RED.A1T0 RZ, [UR4], RZ ;  /* 0x000000ffffff79a7 */ /* 0x000fe20008100404 */
[----:B------:R-:W-:Y:S05]  /*8af0*/  EXIT ;  /* 0x000000000000794d */ /* 0x000fea0003800000 */
.L_x_25:
[----:B--2---:R2:W1:Y:S02]  /*8b00*/  SYNCS.PHASECHK.TRANS64.TRYWAIT P0, [R4+URZ+0x140], R5 ;  /* 0x00014005040075a7 */ /* 0x00446400080011ff */
[----:B-1----:R-:W-:Y:S05]  /*8b10*/  @!P0 NANOSLEEP.SYNCS 0x989680 ;  /* 0x009896800000895d */ /* 0x002fea0003900000 */
[----:B------:R-:W1:Y:S02]  /*8b20*/  @!P0 SYNCS.PHASECHK.TRANS64 P0, [R4+URZ+0x140], R5 ;  /* 0x00014005040085a7 */ /* 0x000e6400080010ff */
[----:B-1----:R-:W-:Y:S05]  /*8b30*/  @!P0 BRA `(.L_x_25) ;  /* 0xfffffffc00f08947 */ /* 0x002fea000383ffff */
[----:B------:R-:W-:Y:S05]  /*8b40*/  BRA `(.L_x_135) ;  /* 0xffffff8c00507947 */ /* 0x000fea000383ffff */
.L_x_28:
[----:B------:R-:W-:-:S07]  /*8b50*/  MOV R4, UR33 ;  /* 0x0000002100047c02 */ /* 0x000fce0008000f00 */
.L_x_136:
[----:B-1----:R1:W2:Y:S02]  /*8b60*/  SYNCS.PHASECHK.TRANS64.TRYWAIT P0, [R4+URZ+0x50], R5 ;  /* 0x00005005040075a7 */ /* 0x0022a400080011ff */
[----:B--2---:R-:W-:Y:S05]  /*8b70*/  @!P0 NANOSLEEP.SYNCS 0x989680 ;  /* 0x009896800000895d */ /* 0x004fea0003900000 */
[----:B------:R-:W2:Y:S02]  /*8b80*/  @!P0 SYNCS.PHASECHK.TRANS64 P0, [R4+URZ+0x50], R5 ;  /* 0x00005005040085a7 */ /* 0x000ea400080010ff */
[----:B--2---:R-:W-:Y:S05]  /*8b90*/  @!P0 BRA `(.L_x_136) ;  /* 0xfffffffc00f08947 */ /* 0x004fea000383ffff */
[----:B------:R-:W-:Y:S05]  /*8ba0*/  BRA `(.L_x_27) ;  /* 0xffffff8c00ac7947 */ /* 0x000fea000383ffff */
.L_x_31:
[----:B-1----:R1:W2:Y:S02]  /*8bb0*/  SYNCS.PHASECHK.TRANS64.TRYWAIT P0, [R8+URZ+0xf0], R5 ;  /* 0x0000f005080075a7 */ /* 0x0022a400080011ff */
[----:B--2---:R-:W-:Y:S05]  /*8bc0*/  @!P0 NANOSLEEP.SYNCS 0x989680 ;  /* 0x009896800000895d */ /* 0x004fea0003900000 */
[----:B------:R-:W2:Y:S02]  /*8bd0*/  @!P0 SYNCS.PHASECHK.TRANS64 P0, [R8+URZ+0xf0], R5 ;  /* 0x0000f005080085a7 */ /* 0x000ea400080010ff */
[----:B--2---:R-:W-:Y:S05]  /*8be0*/  @!P0 BRA `(.L_x_31) ;  /* 0xfffffffc00f08947 */ /* 0x004fea000383ffff */
[----:B------:R-:W-:Y:S05]  /*8bf0*/  BRA `(.L_x_137) ;  /* 0xffffff9000587947 */ /* 0x000fea000383ffff */
.L_x_35:
[----:B------:R-:W-:-:S07]  /*8c00*/  MOV R0, UR4 ;  /* 0x0000000400007c02 */ /* 0x000fce0008000f00 */
.L_x_138:
[----:B-1----:R1:W2:Y:S02]  /*8c10*/  SYNCS.PHASECHK.TRANS64.TRYWAIT P0, [R0+URZ], R3 ;  /* 0x00000003000075a7 */ /* 0x0022a400080011ff */
[----:B--2---:R-:W-:Y:S05]  /*8c20*/  @!P0 NANOSLEEP.SYNCS 0x989680 ;  /* 0x009896800000895d */ /* 0x004fea0003900000 */
[----:B------:R-:W2:Y:S02]  /*8c30*/  @!P0 SYNCS.PHASECHK.TRANS64 P0, [R0+URZ], R3 ;  /* 0x00000003000085a7 */ /* 0x000ea400080010ff */
[----:B--2---:R-:W-:Y:S05]  /*8c40*/  @!P0 BRA `(.L_x_138) ;  /* 0xfffffffc00f08947 */ /* 0x004fea000383ffff */
[----:B------:R-:W-:Y:S05]  /*8c50*/  BRA `(.L_x_139) ;  /* 0xffffff9400cc7947 */ /* 0x000fea000383ffff */
.L_x_36:
[----:B------:R-:W-:-:S07]  /*8c60*/  MOV R0, UR4 ;  /* 0x0000000400007c02 */ /* 0x000fce0008000f00 */
.L_x_140:
[----:B-1----:R1:W2:Y:S02]  /*8c70*/  SYNCS.PHASECHK.TRANS64.TRYWAIT P0, [R0+URZ], R3 ;  /* 0x00000003000075a7 */ /* 0x0022a400080011ff */
[----:B--2---:R-:W-:Y:S05]  /*8c80*/  @!P0 NANOSLEEP.SYNCS 0x989680 ;  /* 0x009896800000895d */ /* 0x004fea0003900000 */
[----:B------:R-:W2:Y:S02]  /*8c90*/  @!P0 SYNCS.PHASECHK.TRANS64 P0, [R0+URZ], R3 ;  /* 0x00000003000085a7 */ /* 0x000ea400080010ff */
[----:B--2---:R-:W-:Y:S05]  /*8ca0*/  @!P0 BRA `(.L_x_140) ;  /* 0xfffffffc00f08947 */ /* 0x004fea000383ffff */
[----:B------:R-:W-:Y:S05]  /*8cb0*/  BRA `(.L_x_141) ;  /* 0xffffff9400d87947 */ /* 0x000fea000383ffff */
.L_x_37:
[----:B------:R-:W-:-:S07]  /*8cc0*/  MOV R0, UR4 ;  /* 0x0000000400007c02 */ /* 0x000fce0008000f00 */
.L_x_142:
[----:B-1----:R1:W2:Y:S02]  /*8cd0*/  SYNCS.PHASECHK.TRANS64.TRYWAIT P0, [R0+URZ], R3 ;  /* 0x00000003000075a7 */ /* 0x0022a400080011ff */
[----:B--2---:R-:W-:Y:S05]  /*8ce0*/  @!P0 NANOSLEEP.SYNCS 0x989680 ;  /* 0x009896800000895d */ /* 0x004fea0003900000 */
[----:B------:R-:W2:Y:S02]  /*8cf0*/  @!P0 SYNCS.PHASECHK.TRANS64 P0, [R0+URZ], R3 ;  /* 0x00000003000085a7 */ /* 0x000ea400080010ff */
[----:B--2---:R-:W-:Y:S05]  /*8d00*/  @!P0 BRA `(.L_x_142) ;  /* 0xfffffffc00f08947 */ /* 0x004fea000383ffff */
[----:B------:R-:W-:Y:S05]  /*8d10*/  BRA `(.L_x_143) ;  /* 0xffffff9400e47947 */ /* 0x000fea000383ffff */
.L_x_38:
[----:B------:R-:W-:-:S07]  /*8d20*/  MOV R0, UR4 ;  /* 0x0000000400007c02 */ /* 0x000fce0008000f00 */
.L_x_144:
[----:B-1----:R1:W2:Y:S02]  /*8d30*/  SYNCS.PHASECHK.TRANS64.TRYWAIT P0, [R0+URZ], R3 ;  /* 0x00000003000075a7 */ /* 0x0022a400080011ff */
[----:B--2---:R-:W-:Y:S05]  /*8d40*/  @!P0 NANOSLEEP.SYNCS 0x989680 ;  /* 0x009896800000895d */ /* 0x004fea0003900000 */
[----:B------:R-:W2:Y:S02]  /*8d50*/  @!P0 SYNCS.PHASECHK.TRANS64 P0, [R0+URZ], R3 ;  /* 0x00000003000085a7 */ /* 0x000ea400080010ff */
[----:B--2---:R-:W-:Y:S05]  /*8d60*/  @!P0 BRA `(.L_x_144) ;  /* 0xfffffffc00f08947 */ /* 0x004fea000383ffff */
[----:B------:R-:W-:Y:S05]  /*8d70*/  BRA `(.L_x_145) ;  /* 0xffffff9400f07947 */ /* 0x000fea000383ffff */
.L_x_39:
[----:B------:R-:W-:-:S07]  /*8d80*/  MOV R0, UR4 ;  /* 0x0000000400007c02 */ /* 0x000fce0008000f00 */
.L_x_146:
[----:B-1----:R1:W2:Y:S02]  /*8d90*/  SYNCS.PHASECHK.TRANS64.TRYWAIT P0, [R0+URZ], R3 ;  /* 0x00000003000075a7 */ /* 0x0022a400080011ff */
[----:B--2---:R-:W-:Y:S05]  /*8da0*/  @!P0 NANOSLEEP.SYNCS 0x989680 ;  /* 0x009896800000895d */ /* 0x004fea0003900000 */
[----:B------:R-:W2:Y:S02]  /*8db0*/  @!P0 SYNCS.PHASECHK.TRANS64 P0, [R0+URZ], R3 ;  /* 0x00000003000085a7 */ /* 0x000ea400080010ff */
[----:B--2---:R-:W-:Y:S05]  /*8dc0*/  @!P0 BRA `(.L_x_146) ;  /* 0xfffffffc00f08947 */ /* 0x004fea000383ffff */
[----:B------:R-:W-:Y:S05]  /*8dd0*/  BRA `(.L_x_147) ;  /* 0xffffff9400fc7947 */ /* 0x000fea000383ffff */
.L_x_40:
[----:B------:R-:W-:-:S07]  /*8de0*/  MOV R0, UR4 ;  /* 0x0000000400007c02 */ /* 0x000fce0008000f00 */
.L_x_148:
[----:B-1----:R1:W2:Y:S02]  /*8df0*/  SYNCS.PHASECHK.TRANS64.TRYWAIT P0, [R0+URZ], R3 ;  /* 0x00000003000075a7 */ /* 0x0022a400080011ff */
[----:B--2---:R-:W-:Y:S05]  /*8e00*/  @!P0 NANOSLEEP.SYNCS 0x989680 ;  /* 0x009896800000895d */ /* 0x004fea0003900000 */
[----:B------:R-:W2:Y:S02]  /*8e10*/  @!P0 SYNCS.PHASECHK.TRANS64 P0, [R0+URZ], R3 ;  /* 0x00000003000085a7 */ /* 0x000ea400080010ff */
[----:B--2---:R-:W-:Y:S05]  /*8e20*/  @!P0 BRA `(.L_x_148) ;  /* 0xfffffffc00f08947 */ /* 0x004fea000383ffff */
[----:B------:R-:W-:Y:S05]  /*8e30*/  BRA `(.L_x_149) ;  /* 0xffffff9800087947 */ /* 0x000fea000383ffff */
.L_x_41:
[----:B------:R-:W-:-:S07]  /*8e40*/  MOV R0, UR4 ;  /* 0x0000000400007c02 */ /* 0x000fce0008000f00 */
.L_x_150:
[----:B-1----:R1:W2:Y:S02]  /*8e50*/  SYNCS.PHASECHK.TRANS64.TRYWAIT P0, [R0+URZ], R3 ;  /* 0x00000003000075a7 */ /* 0x0022a400080011ff */
[----:B--2---:R-:W-:Y:S05]  /*8e60*/  @!P0 NANOSLEEP.SYNCS 0x989680 ;  /* 0x009896800000895d */ /* 0x004fea0003900000 */
[----:B------:R-:W2:Y:S02]  /*8e70*/  @!P0 SYNCS.PHASECHK.TRANS64 P0, [R0+URZ], R3 ;  /* 0x00000003000085a7 */ /* 0x000ea400080010ff */
[----:B--2---:R-:W-:Y:S05]  /*8e80*/  @!P0 BRA `(.L_x_150) ;  /* 0xfffffffc00f08947 */ /* 0x004fea000383ffff */
[----:B------:R-:W-:Y:S05]  /*8e90*/  BRA `(.L_x_151) ;  /* 0xffffff9800147947 */ /* 0x000fea000383ffff */
.L_x_42:
[----:B------:R-:W-:-:S07]  /*8ea0*/  MOV R0, UR4 ;  /* 0x0000000400007c02 */ /* 0x000fce0008000f00 */
.L_x_152:
[----:B-1----:R1:W2:Y:S02]  /*8eb0*/  SYNCS.PHASECHK.TRANS64.TRYWAIT P0, [R0+URZ], R3 ;  /* 0x00000003000075a7 */ /* 0x0022a400080011ff */
[----:B--2---:R-:W-:Y:S05]  /*8ec0*/  @!P0 NANOSLEEP.SYNCS 0x989680 ;  /* 0x009896800000895d */ /* 0x004fea0003900000 */
[----:B------:R-:W2:Y:S02]  /*8ed0*/  @!P0 SYNCS.PHASECHK.TRANS64 P0, [R0+URZ], R3 ;  /* 0x00000003000085a7 */ /* 0x000ea400080010ff */
[----:B--2---:R-:W-:Y:S05]  /*8ee0*/  @!P0 BRA `(.L_x_152) ;  /* 0xfffffffc00f08947 */ /* 0x004fea000383ffff */
[----:B------:R-:W-:Y:S05]  /*8ef0*/  BRA `(.L_x_153) ;  /* 0xffffff9800207947 */ /* 0x000fea000383ffff */
.L_x_43:
[----:B------:R-:W-:-:S07]  /*8f00*/  MOV R0, UR4 ;  /* 0x0000000400007c02 */ /* 0x000fce0008000f00 */
.L_x_154:
[----:B-1----:R1:W2:Y:S02]  /*8f10*/  SYNCS.PHASECHK.TRANS64.TRYWAIT P0, [R0+URZ], R3 ;  /* 0x00000003000075a7 */ /* 0x0022a400080011ff */
[----:B--2---:R-:W-:Y:S05]  /*8f20*/  @!P0 NANOSLEEP.SYNCS 0x989680 ;  /* 0x009896800000895d */ /* 0x004fea0003900000 */
[----:B------:R-:W2:Y:S02]  /*8f30*/  @!P0 SYNCS.PHASECHK.TRANS64 P0, [R0+URZ], R3 ;  /* 0x00000003000085a7 */ /* 0x000ea400080010ff */
[----:B--2---:R-:W-:Y:S05]  /*8f40*/  @!P0 BRA `(.L_x_154) ;  /* 0xfffffffc00f08947 */ /* 0x004fea000383ffff */
[----:B------:R-:W-:Y:S05]  /*8f50*/  BRA `(.L_x_155) ;  /* 0xffffff98002c7947 */ /* 0x000fea000383ffff */
.L_x_46:
[----:B-1----:R1:W2:Y:S02]  /*8f60*/  SYNCS.PHASECHK.TRANS64.TRYWAIT P0, [R0+URZ+0x130], R5 ;  /* 0x00013005000075a7 */ /* 0x0022a400080011ff */
[----:B--2---:R-:W-:Y:S05]  /*8f70*/  @!P0 NANOSLEEP.SYNCS 0x989680 ;  /* 0x009896800000895d */ /* 0x004fea0003900000 */
[----:B------:R-:W2:Y:S02]  /*8f80*/  @!P0 SYNCS.PHASECHK.TRANS64 P0, [R0+URZ+0x130], R5 ;  /* 0x00013005000085a7 */ /* 0x000ea400080010ff */
[----:B--2---:R-:W-:Y:S05]  /*8f90*/  @!P0 BRA `(.L_x_46) ;  /* 0xfffffffc00f08947 */ /* 0x004fea000383ffff */
[----:B------:R-:W-:Y:S05]  /*8fa0*/  BRA `(.L_x_156) ;  /* 0xffffff9800887947 */ /* 0x000fea000383ffff */
.L_x_47:
[----:B------:R-:W-:-:S07]  /*8fb0*/  MOV R0, UR5 ;  /* 0x0000000500007c02 */ /* 0x000fce0008000f00 */
.L_x_157:
[----:B-1----:R1:W2:Y:S02]  /*8fc0*/  SYNCS.PHASECHK.TRANS64.TRYWAIT P0, [R0+URZ+0x100], R7 ;  /* 0x00010007000075a7 */ /* 0x0022a400080011ff */
[----:B--2---:R-:W-:Y:S05]  /*8fd0*/  @!P0 NANOSLEEP.SYNCS 0x989680 ;  /* 0x009896800000895d */ /* 0x004fea0003900000 */
[----:B------:R-:W2:Y:S02]  /*8fe0*/  @!P0 SYNCS.PHASECHK.TRANS64 P0, [R0+URZ+0x100], R7 ;  /* 0x00010007000085a7 */ /* 0x000ea400080010ff */
[----:B--2---:R-:W-:Y:S05]  /*8ff0*/  @!P0 BRA `(.L_x_157) ;  /* 0xfffffffc00f08947 */ /* 0x004fea000383ffff */
[----:B------:R-:W-:Y:S05]  /*9000*/  BRA `(.L_x_158) ;  /* 0xffffff9800987947 */ /* 0x000fea000383ffff */
.L_x_48:
[----:B-1----:R1:W2:Y:S02]  /*9010*/  SYNCS.PHASECHK.TRANS64.TRYWAIT P1, [R0+URZ+0xf0], R5 ;  /* 0x0000f005000075a7 */ /* 0x0022a400080211ff */
[----:B--2---:R-:W-:Y:S05]  /*9020*/  @!P1 NANOSLEEP.SYNCS 0x989680 ;  /* 0x009896800000995d */ /* 0x004fea0003900000 */
[----:B------:R-:W2:Y:S02]  /*9030*/  @!P1 SYNCS.PHASECHK.TRANS64 P1, [R0+URZ+0xf0], R5 ;  /* 0x0000f005000095a7 */ /* 0x000ea400080210ff */
[----:B--2---:R-:W-:Y:S05]  /*9040*/  @!P1 BRA `(.L_x_48) ;  /* 0xfffffffc00f09947 */ /* 0x004fea000383ffff */
[----:B------:R-:W-:Y:S05]  /*9050*/  BRA `(.L_x_159) ;  /* 0xffffff9800c87947 */ /* 0x000fea000383ffff */
.L_x_51:
[----:B------:R-:W-:-:S07]  /*9060*/  MOV R0, UR5 ;  /* 0x0000000500007c02 */ /* 0x000fce0008000f00 */
.L_x_160:
[----:B-1----:R1:W2:Y:S02]  /*9070*/  SYNCS.PHASECHK.TRANS64.TRYWAIT P0, [R0+URZ+0x100], R3 ;  /* 0x00010003000075a7 */ /* 0x0022a400080011ff */
[----:B--2---:R-:W-:Y:S05]  /*9080*/  @!P0 NANOSLEEP.SYNCS 0x989680 ;  /* 0x009896800000895d */ /* 0x004fea0003900000 */
[----:B------:R-:W2:Y:S02]  /*9090*/  @!P0 SYNCS.PHASECHK.TRANS64 P0, [R0+URZ+0x100], R3 ;  /* 0x00010003000085a7 */ /* 0x000ea400080010ff */
[----:B--2---:R-:W-:Y:S05]  /*90a0*/  @!P0 BRA `(.L_x_160) ;  /* 0xfffffffc00f08947 */ /* 0x004fea000383ffff */
[----:B------:R-:W-:Y:S05]  /*90b0*/  BRA `(.L_x_50) ;  /* 0xffffff9c001c7947 */ /* 0x000fea000383ffff */
.L_x_58:
[----:B-1----:R1:W2:Y:S02]  /*90c0*/  SYNCS.PHASECHK.TRANS64.TRYWAIT P1, [R0+URZ+0xf0], R5 ;  /* 0x0000f005000075a7 */ /* 0x0022a400080211ff */
[----:B--2---:R-:W-:Y:S05]  /*90d0*/  @!P1 NANOSLEEP.SYNCS 0x989680 ;  /* 0x009896800000995d */ /* 0x004fea0003900000 */
[----:B------:R-:W2:Y:S02]  /*90e0*/  @!P1 SYNCS.PHASECHK.TRANS64 P1, [R0+URZ+0xf0], R5 ;  /* 0x0000f005000095a7 */ /* 0x000ea400080210ff */
[----:B--2---:R-:W-:Y:S05]  /*90f0*/  @!P1 BRA `(.L_x_58) ;  /* 0xfffffffc00f09947 */ /* 0x004fea000383ffff */
[----:B------:R-:W-:Y:S05]  /*9100*/  BRA `(.L_x_161) ;  /* 0xffffffa000847947 */ /* 0x000fea000383ffff */
.L_x_59:
[----:B------:R-:W-:-:S07]  /*9110*/  MOV R3, UR7 ;  /* 0x0000000700037c02 */ /* 0x000fce0008000f00 */
.L_x_162:
[----:B-1----:R1:W2:Y:S02]  /*9120*/  SYNCS.PHASECHK.TRANS64.TRYWAIT P0, [R3+URZ+0x120], R0 ;  /* 0x00012000030075a7 */ /* 0x0022a400080011ff */
[----:B--2---:R-:W-:Y:S05]  /*9130*/  @!P0 NANOSLEEP.SYNCS 0x989680 ;  /* 0x009896800000895d */ /* 0x004fea0003900000 */
[----:B------:R-:W2:Y:S02]  /*9140*/  @!P0 SYNCS.PHASECHK.TRANS64 P0, [R3+URZ+0x120], R0 ;  /* 0x00012000030085a7 */ /* 0x000ea400080010ff */
[----:B--2---:R-:W-:Y:S05]  /*9150*/  @!P0 BRA `(.L_x_162) ;  /* 0xfffffffc00f08947 */ /* 0x004fea000383ffff */
[----:B------:R-:W-:Y:S05]  /*9160*/  BRA `(.L_x_163) ;  /* 0xffffffa000bc7947 */ /* 0x000fea000383ffff */
.L_x_62:
[----:B------:R-:W-:Y:S07]  /*9170*/  MOV R0, UR6 ;  /* 0x0000000600007c02 */ /* 0x000fee0008000f00 */
.L_x_164:
[----:B-1----:R1:W2:Y:S02]  /*9180*/  SYNCS.PHASECHK.TRANS64.TRYWAIT P0, [R0+URZ], R3 ;  /* 0x00000003000075a7 */ /* 0x0022a400080011ff */
[----:B--2---:R-:W-:Y:S05]  /*9190*/  @!P0 NANOSLEEP.SYNCS 0x989680 ;  /* 0x009896800000895d */ /* 0x004fea0003900000 */
[----:B------:R-:W2:Y:S02]  /*91a0*/  @!P0 SYNCS.PHASECHK.TRANS64 P0, [R0+URZ], R3 ;  /* 0x00000003000085a7 */ /* 0x000ea400080010ff */
[----:B--2---:R-:W-:Y:S05]  /*91b0*/  @!P0 BRA `(.L_x_164) ;  /* 0xfffffffc00f08947 */ /* 0x004fea000383ffff */
[----:B------:R-:W-:Y:S05]  /*91c0*/  BRA `(.L_x_61) ;  /* 0xffffffa000e47947 */ /* 0x000fea000383ffff */
.L_x_66:
[----:B------:R-:W-:-:S07]  /*91d0*/  MOV R0, UR6 ;  /* 0x0000000600007c02 */ /* 0x000fce0008000f00 */
.L_x_165:
[----:B---3--:R3:W4:Y:S02]  /*91e0*/  SYNCS.PHASECHK.TRANS64.TRYWAIT P0, [R0+URZ], R3 ;  /* 0x00000003000075a7 */ /* 0x00872400080011ff */
[----:B----4-:R-:W-:Y:S05]  /*91f0*/  @!P0 NANOSLEEP.SYNCS 0x989680 ;  /* 0x009896800000895d */ /* 0x010fea0003900000 */
[----:B------:R-:W4:Y:S02]  /*9200*/  @!P0 SYNCS.PHASECHK.TRANS64 P0, [R0+URZ], R3 ;  /* 0x00000003000085a7 */ /* 0x000f2400080010ff */
[----:B----4-:R-:W-:Y:S05]  /*9210*/  @!P0 BRA `(.L_x_165) ;  /* 0xfffffffc00f08947 */ /* 0x010fea000383ffff */
[----:B------:R-:W-:Y:S05]  /*9220*/  BRA `(.L_x_166) ;  /* 0xffffffa400f07947 */ /* 0x000fea000383ffff */
.L_x_67:
[----:B------:R-:W-:-:S07]  /*9230*/  MOV R0, UR7 ;  /* 0x0000000700007c02 */ /* 0x000fce0008000f00 */
.L_x_167:
[----:B-1----:R1:W3:Y:S02]  /*9240*/  SYNCS.PHASECHK.TRANS64.TRYWAIT P0, [R0+URZ], R3 ;  /* 0x00000003000075a7 */ /* 0x0022e400080011ff */
[----:B---3--:R-:W-:Y:S05]  /*9250*/  @!P0 NANOSLEEP.SYNCS 0x989680 ;  /* 0x009896800000895d */ /* 0x008fea0003900000 */
[----:B------:R-:W3:Y:S02]  /*9260*/  @!P0 SYNCS.PHASECHK.TRANS64 P0, [R0+URZ], R3 ;  /* 0x00000003000085a7 */ /* 0x000ee400080010ff */
[----:B---3--:R-:W-:Y:S05]  /*9270*/  @!P0 BRA `(.L_x_167) ;  /* 0xfffffffc00f08947 */ /* 0x008fea000383ffff */
[----:B------:R-:W-:Y:S05]  /*9280*/  BRA `(.L_x_168) ;  /* 0xffffffa400fc7947 */ /* 0x000fea000383ffff */
.L_x_72:
[----:B--2---:R2:W4:Y:S02]  /*9290*/  SYNCS.PHASECHK.TRANS64.TRYWAIT P0, [R0+URZ+0xf0], R3 ;  /* 0x0000f003000075a7 */ /* 0x00452400080011ff */
[----:B----4-:R-:W-:Y:S05]  /*92a0*/  @!P0 NANOSLEEP.SYNCS 0x989680 ;  /* 0x009896800000895d */ /* 0x010fea0003900000 */
[----:B------:R-:W4:Y:S02]  /*92b0*/  @!P0 SYNCS.PHASECHK.TRANS64 P0, [R0+URZ+0xf0], R3 ;  /* 0x0000f003000085a7 */ /* 0x000f2400080010ff */
[----:B----4-:R-:W-:Y:S05]  /*92c0*/  @!P0 BRA `(.L_x_72) ;  /* 0xfffffffc00f08947 */ /* 0x010fea000383ffff */
[----:B------:R-:W-:Y:S05]  /*92d0*/  BRA `(.L_x_169) ;  /* 0xffffffa800fc7947 */ /* 0x000fea000383ffff */
.L_x_75:
[----:B------:R-:W-:Y:S07]  /*92e0*/  MOV R0, UR4 ;  /* 0x0000000400007c02 */ /* 0x000fee0008000f00 */
.L_x_170:
[----:B--2---:R2:W3:Y:S02]  /*92f0*/  SYNCS.PHASECHK.TRANS64.TRYWAIT P0, [R0+URZ+0xe8], R3 ;  /* 0x0000e803000075a7 */ /* 0x0044e400080011ff */
[----:B---3--:R-:W-:Y:S05]  /*9300*/  @!P0 NANOSLEEP.SYNCS 0x989680 ;  /* 0x009896800000895d */ /* 0x008fea0003900000 */
[----:B------:R-:W3:Y:S02]  /*9310*/  @!P0 SYNCS.PHASECHK.TRANS64 P0, [R0+URZ+0xe8], R3 ;  /* 0x0000e803000085a7 */ /* 0x000ee400080010ff */
[----:B---3--:R-:W-:Y:S05]  /*9320*/  @!P0 BRA `(.L_x_170) ;  /* 0xfffffffc00f08947 */ /* 0x008fea000383ffff */
[----:B------:R-:W-:Y:S05]  /*9330*/  BRA `(.L_x_74) ;  /* 0xffffffac00dc7947 */ /* 0x000fea000383ffff */
.L_x_78:
[----:B------:R-:W-:Y:S07]  /*9340*/  MOV R0, UR4 ;  /* 0x0000000400007c02 */ /* 0x000fee0008000f00 */
.L_x_171:
[----:B-1----:R1:W2:Y:S02]  /*9350*/  SYNCS.PHASECHK.TRANS64.TRYWAIT P0, [R0+URZ+0xc0], R11 ;  /* 0x0000c00b000075a7 */ /* 0x0022a400080011ff */
[----:B--2---:R-:W-:Y:S05]  /*9360*/  @!P0 NANOSLEEP.SYNCS 0x989680 ;  /* 0x009896800000895d */ /* 0x004fea0003900000 */
[----:B------:R-:W2:Y:S02]  /*9370*/  @!P0 SYNCS.PHASECHK.TRANS64 P0, [R0+URZ+0xc0], R11 ;  /* 0x0000c00b000085a7 */ /* 0x000ea400080010ff */
[----:B--2---:R-:W-:Y:S05]  /*9380*/  @!P0 BRA `(.L_x_171) ;  /* 0xfffffffc00f08947 */ /* 0x004fea000383ffff */
[----:B------:R-:W-:Y:S05]  /*9390*/  BRA `(.L_x_172) ;  /* 0xffffffb000547947 */ /* 0x000fea000383ffff */
.L_x_79:
[----:B------:R-:W-:Y:S07]  /*93a0*/  MOV R0, UR4 ;  /* 0x0000000400007c02 */ /* 0x000fee0008000f00 */
.L_x_173:
[----:B-1----:R1:W2:Y:S02]  /*93b0*/  SYNCS.PHASECHK.TRANS64.TRYWAIT P0, [R0+URZ+0xc8], R11 ;  /* 0x0000c80b000075a7 */ /* 0x0022a400080011ff */
[----:B--2---:R-:W-:Y:S05]  /*93c0*/  @!P0 NANOSLEEP.SYNCS 0x989680 ;  /* 0x009896800000895d */ /* 0x004fea0003900000 */
[----:B------:R-:W2:Y:S02]  /*93d0*/  @!P0 SYNCS.PHASECHK.TRANS64 P0, [R0+URZ+0xc8], R11 ;  /* 0x0000c80b000085a7 */ /* 0x000ea400080010ff */
[----:B--2---:R-:W-:Y:S05]  /*93e0*/  @!P0 BRA `(.L_x_173) ;  /* 0xfffffffc00f08947 */ /* 0x004fea000383ffff */
[----:B------:R-:W-:Y:S05]  /*93f0*/  BRA `(.L_x_174) ;  /* 0xffffffb000e47947 */ /* 0x000fea000383ffff */
.L_x_80:
[----:B------:R-:W-:Y:S07]  /*9400*/  MOV R0, UR4 ;  /* 0x0000000400007c02 */ /* 0x000fee0008000f00 */
.L_x_175:
[----:B-1----:R1:W2:Y:S02]  /*9410*/  SYNCS.PHASECHK.TRANS64.TRYWAIT P0, [R0+URZ+0xd0], R11 ;  /* 0x0000d00b000075a7 */ /* 0x0022a400080011ff */
[----:B--2---:R-:W-:Y:S05]  /*9420*/  @!P0 NANOSLEEP.SYNCS 0x989680 ;  /* 0x009896800000895d */ /* 0x004fea0003900000 */
[----:B------:R-:W2:Y:S02]  /*9430*/  @!P0 SYNCS.PHASECHK.TRANS64 P0, [R0+URZ+0xd0], R11 ;  /* 0x0000d00b000085a7 */ /* 0x000ea400080010ff */
[----:B--2---:R-:W-:Y:S05]  /*9440*/  @!P0 BRA `(.L_x_175) ;  /* 0xfffffffc00f08947 */ /* 0x004fea000383ffff */
[----:B------:R-:W-:Y:S05]  /*9450*/  BRA `(.L_x_176) ;  /* 0xffffffb4007c7947 */ /* 0x000fea000383ffff */
.L_x_81:
[----:B------:R-:W-:Y:S07]  /*9460*/  MOV R0, UR4 ;  /* 0x0000000400007c02 */ /* 0x000fee0008000f00 */
.L_x_177:
[----:B-1----:R1:W2:Y:S02]  /*9470*/  SYNCS.PHASECHK.TRANS64.TRYWAIT P0, [R0+URZ+0xd8], R11 ;  /* 0x0000d80b000075a7 */ /* 0x0022a400080011ff */
[----:B--2---:R-:W-:Y:S05]  /*9480*/  @!P0 NANOSLEEP.SYNCS 0x989680 ;  /* 0x009896800000895d */ /* 0x004fea0003900000 */
[----:B------:R-:W2:Y:S02]  /*9490*/  @!P0 SYNCS.PHASECHK.TRANS64 P0, [R0+URZ+0xd8], R11 ;  /* 0x0000d80b000085a7 */ /* 0x000ea400080010ff */
[----:B--2---:R-:W-:Y:S05]  /*94a0*/  @!P0 BRA `(.L_x_177) ;  /* 0xfffffffc00f08947 */ /* 0x004fea000383ffff */
[----:B------:R-:W-:Y:S05]  /*94b0*/  BRA `(.L_x_178) ;  /* 0xffffffb800547947 */ /* 0x000fea000383ffff */
.L_x_83:
[----:B------:R-:W-:-:S07]  /*94c0*/  MOV R0, UR4 ;  /* 0x0000000400007c02 */ /* 0x000fce0008000f00 */
.L_x_179:
[----:B-1----:R1:W2:Y:S02]  /*94d0*/  SYNCS.PHASECHK.TRANS64.TRYWAIT P0, [R0+URZ+0xc0], R3 ;  /* 0x0000c003000075a7 */ /* 0x0022a400080011ff */
[----:B--2---:R-:W-:Y:S05]  /*94e0*/  @!P0 NANOSLEEP.SYNCS 0x989680 ;  /* 0x009896800000895d */ /* 0x004fea0003900000 */
[----:B------:R-:W2:Y:S02]  /*94f0*/  @!P0 SYNCS.PHASECHK.TRANS64 P0, [R0+URZ+0xc0], R3 ;  /* 0x0000c003000085a7 */ /* 0x000ea400080010ff */
[----:B--2---:R-:W-:Y:S05]  /*9500*/  @!P0 BRA `(.L_x_179) ;  /* 0xfffffffc00f08947 */ /* 0x004fea000383ffff */
[----:B------:R-:W-:Y:S05]  /*9510*/  BRA `(.L_x_180) ;  /* 0xffffffbc00187947 */ /* 0x000fea000383ffff */
.L_x_84:
[----:B-1----:R-:W-:-:S07]  /*9520*/  MOV R0, UR4 ;  /* 0x0000000400007c02 */ /* 0x002fce0008000f00 */
.L_x_181:
[----:B-1----:R1:W2:Y:S02]  /*9530*/  SYNCS.PHASECHK.TRANS64.TRYWAIT P0, [R0+URZ+0xc8], R3 ;  /* 0x0000c803000075a7 */ /* 0x0022a400080011ff */
[----:B--2---:R-:W-:Y:S05]  /*9540*/  @!P0 NANOSLEEP.SYNCS 0x989680 ;  /* 0x009896800000895d */ /* 0x004fea0003900000 */
[----:B------:R-:W2:Y:S02]  /*9550*/  @!P0 SYNCS.PHASECHK.TRANS64 P0, [R0+URZ+0xc8], R3 ;  /* 0x0000c803000085a7 */ /* 0x000ea400080010ff */
[----:B--2---:R-:W-:Y:S05]  /*9560*/  @!P0 BRA `(.L_x_181) ;  /* 0xfffffffc00f08947 */ /* 0x004fea000383ffff */
[----:B------:R-:W-:Y:S05]  /*9570*/  BRA `(.L_x_182) ;  /* 0xffffffbc00087947 */ /* 0x000fea000383ffff */
.L_x_85:
[----:B-1----:R-:W-:-:S07]  /*9580*/  MOV R0, UR4 ;  /* 0x0000000400007c02 */ /* 0x002fce0008000f00 */
.L_x_183:
[----:B-1----:R1:W2:Y:S02]  /*9590*/  SYNCS.PHASECHK.TRANS64.TRYWAIT P0, [R0+URZ+0xd0], R3 ;  /* 0x0000d003000075a7 */ /* 0x0022a400080011ff */
[----:B--2---:R-:W-:Y:S05]  /*95a0*/  @!P0 NANOSLEEP.SYNCS 0x989680 ;  /* 0x009896800000895d */ /* 0x004fea0003900000 */
[----:B------:R-:W2:Y:S02]  /*95b0*/  @!P0 SYNCS.PHASECHK.TRANS64 P0, [R0+URZ+0xd0], R3 ;  /* 0x0000d003000085a7 */ /* 0x000ea400080010ff */
[----:B--2---:R-:W-:Y:S05]  /*95c0*/  @!P0 BRA `(.L_x_183) ;  /* 0xfffffffc00f08947 */ /* 0x004fea000383ffff */
[----:B------:R-:W-:Y:S05]  /*95d0*/  BRA `(.L_x_184) ;  /* 0xffffffb800f87947 */ /* 0x000fea000383ffff */
.L_x_87:
[----:B--2---:R2:W4:Y:S02]  /*95e0*/  SYNCS.PHASECHK.TRANS64.TRYWAIT P0, [R0+URZ+0xf0], R3 ;  /* 0x0000f003000075a7 */ /* 0x00452400080011ff */
[----:B----4-:R-:W-:Y:S05]  /*95f0*/  @!P0 NANOSLEEP.SYNCS 0x989680 ;  /* 0x009896800000895d */ /* 0x010fea0003900000 */
[----:B------:R-:W4:Y:S02]  /*9600*/  @!P0 SYNCS.PHASECHK.TRANS64 P0, [R0+URZ+0xf0], R3 ;  /* 0x0000f003000085a7 */ /* 0x000f2400080010ff */
[----:B----4-:R-:W-:Y:S05]  /*9610*/  @!P0 BRA `(.L_x_87) ;  /* 0xfffffffc00f08947 */ /* 0x010fea000383ffff */
[----:B------:R-:W-:Y:S05]  /*9620*/  BRA `(.L_x_185) ;  /* 0xffffffbc00b87947 */ /* 0x000fea000383ffff */
.L_x_98:
[----:B-1----:R-:W-:Y:S04]  /*9630*/  MOV R3, UR46 ;  /* 0x0000002e00037c02 */ /* 0x002fe80008000f00 */
[----:B------:R1:W2:Y:S03]  /*9640*/  SYNCS.PHASECHK.TRANS64.TRYWAIT P0, [R3+URZ+0xa0], R4 ;  /* 0x0000a004030075a7 */ /* 0x0002a600080011ff */
[----:B--2---:R-:W-:Y:S05]  /*9650*/  @!P0 NANOSLEEP.SYNCS 0x989680 ;  /* 0x009896800000895d */ /* 0x004fea0003900000 */
[----:B------:R-:W2:Y:S02]  /*9660*/  @!P0 SYNCS.PHASECHK.TRANS64 P0, [R3+URZ+0xa0], R4 ;  /* 0x0000a004030085a7 */ /* 0x000ea400080010ff */
[----:B--2---:R-:W-:Y:S05]  /*9670*/  @!P0 BRA `(.L_x_98) ;  /* 0xfffffffc00ec8947 */ /* 0x004fea000383ffff */
[----:B------:R-:W-:Y:S05]  /*9680*/  BRA `(.L_x_97) ;  /* 0xffffffc800bc7947 */ /* 0x000fea000383ffff */
.L_x_100:
[----:B-1----:R1:W4:Y:S02]  /*9690*/  SYNCS.PHASECHK.TRANS64.TRYWAIT P1, [R83+URZ+0x110], R0 ;  /* 0x00011000530075a7 */ /* 0x00232400080211ff */
[----:B----4-:R-:W-:Y:S05]  /*96a0*/  @!P1 NANOSLEEP.SYNCS 0x989680 ;  /* 0x009896800000995d */ /* 0x010fea0003900000 */
[----:B------:R-:W4:Y:S02]  /*96b0*/  @!P1 SYNCS.PHASECHK.TRANS64 P1, [R83+URZ+0x110], R0 ;  /* 0x00011000530095a7 */ /* 0x000f2400080210ff */
[----:B----4-:R-:W-:Y:S05]  /*96c0*/  @!P1 BRA `(.L_x_100) ;  /* 0xfffffffc00f09947 */ /* 0x010fea000383ffff */
[----:B------:R-:W-:Y:S05]  /*96d0*/  BRA `(.L_x_99) ;  /* 0xffffffcc00147947 */ /* 0x000fea000383ffff */
.L_x_109:
[----:B-1----:R1:W3:Y:S02]  /*96e0*/  SYNCS.PHASECHK.TRANS64.TRYWAIT P0, [R3+URZ+0xa0], R0 ;  /* 0x0000a000030075a7 */ /* 0x0022e400080011ff */
[----:B---3--:R-:W-:Y:S05]  /*96f0*/  @!P0 NANOSLEEP.SYNCS 0x989680 ;  /* 0x009896800000895d */ /* 0x008fea0003900000 */
[----:B------:R-:W3:Y:S02]  /*9700*/  @!P0 SYNCS.PHASECHK.TRANS64 P0, [R3+URZ+0xa0], R0 ;  /* 0x0000a000030085a7 */ /* 0x000ee400080010ff */
[----:B---3--:R-:W-:Y:S05]  /*9710*/  @!P0 BRA `(.L_x_109) ;  /* 0xfffffffc00f08947 */ /* 0x008fea000383ffff */
[----:B------:R-:W-:Y:S05]  /*9720*/  BRA `(.L_x_108) ;  /* 0xffffffd400107947 */ /* 0x000fea000383ffff */
.L_x_117:
[----:B-1----:R1:W3:Y:S02]  /*9730*/  SYNCS.PHASECHK.TRANS64.TRYWAIT P0, [R3+URZ+0xa0], R6 ;  /* 0x0000a006030075a7 */ /* 0x0022e400080011ff */
[----:B---3--:R-:W-:Y:S05]  /*9740*/  @!P0 NANOSLEEP.SYNCS 0x989680 ;  /* 0x009896800000895d */ /* 0x008fea0003900000 */
[----:B------:R-:W3:Y:S02]  /*9750*/  @!P0 SYNCS.PHASECHK.TRANS64 P0, [R3+URZ+0xa0], R6 ;  /* 0x0000a006030085a7 */ /* 0x000ee400080010ff */
[----:B---3--:R-:W-:Y:S05]  /*9760*/  @!P0 BRA `(.L_x_117) ;  /* 0xfffffffc00f08947 */ /* 0x008fea000383ffff */
[----:B------:R-:W-:Y:S05]  /*9770*/  BRA `(.L_x_116) ;  /* 0xffffffdc00707947 */ /* 0x000fea000383ffff */
.L_x_125:
[----:B-1----:R1:W3:Y:S02]  /*9780*/  SYNCS.PHASECHK.TRANS64.TRYWAIT P0, [R20+URZ+0xa0], R3 ;  /* 0x0000a003140075a7 */ /* 0x0022e400080011ff */
[----:B---3--:R-:W-:Y:S05]  /*9790*/  @!P0 NANOSLEEP.SYNCS 0x989680 ;  /* 0x009896800000895d */ /* 0x008fea0003900000 */
[----:B------:R-:W3:Y:S02]  /*97a0*/  @!P0 SYNCS.PHASECHK.TRANS64 P0, [R20+URZ+0xa0], R3 ;  /* 0x0000a003140085a7 */ /* 0x000ee400080010ff */
[----:B---3--:R-:W-:Y:S05]  /*97b0*/  @!P0 BRA `(.L_x_125) ;  /* 0xfffffffc00f08947 */ /* 0x008fea000383ffff */
[----:B------:R-:W-:Y:S05]  /*97c0*/  BRA `(.L_x_124) ;  /* 0xffffffe400d07947 */ /* 0x000fea000383ffff */
        .weak           $__internal_0_$__cuda_sm10x_tcgen05_guardrail_trap_col_being_dealloced_not_returned_by_alloc
        .type           $__internal_0_$__cuda_sm10x_tcgen05_guardrail_trap_col_being_dealloced_not_returned_by_alloc,@function
        .size           $__internal_0_$__cuda_sm10x_tcgen05_guardrail_trap_col_being_dealloced_not_returned_by_alloc,($__internal_1_$__cuda_sm10x_tcgen05_guardrail_trap_phase_invalid_during_alloc - $__internal_0_$__cuda_sm10x_tcgen05_guardrail_trap_col_being_dealloced_not_returned_by_alloc)
$__internal_0_$__cuda_sm10x_tcgen05_guardrail_trap_col_being_dealloced_not_returned_by_alloc:
[----:B------:R-:W-:Y:S05]  /*97d0*/  BPT.TRAP 0x1 ;  /* 0x000000040000795c */ /* 0x000fea0000300000 */
[----:B------:R-:W-:-:S04]  /*97e0*/  HFMA2 R3, -RZ, RZ, 0, 0 ;  /* 0x00000000ff037431 */ /* 0x000fc800000001ff */
[----:B------:R-:W-:Y:S05]  /*97f0*/  RET.REL.NODEC R2 `(_ZN7cutlass13device_kernelINS_4gemm6kernel13GemmUniversalIN4cute5tupleIJiiiiEEENS1_10collective13CollectiveMmaINS1_41MainloopSm100TmaUmmaWarpSpecializedSparseILi10ELi2ELi2ENS5_IJNS4_1CILi1EEENSA_ILi2EEESB_EEEEENS5_IJNSA_ILi128EEENSA_ILi64EEESG_EEENS_10bfloat16_tENS5_IJNS4_6LayoutINS5_IJiNS5_IJSC_iEEEiEEENS5_IJlNS5_IJSB_SC_EEElEEEEENSJ_INS5_IJNS5_IJNS5_IJNSA_ILi8EEESC_SP_EEEiEEENS5_IJNS5_IJNSA_ILi16EEESC_NSA_ILi4EEEEEEiEEEiEEENS5_IJNS5_IJNS5_IJSF_SS_NSA_ILi2048EEEEEENSA_ILi16384EEEEEENS5_IJNS5_IJSB_NSA_ILi1024EEENSA_ILi32EEEEEElEEElEEEEEEEESI_NS5_IJlSB_lEEENS4_8TiledMMAINS4_8MMA_AtomIJNS4_27SM100_MMA_F16BF16_SS_SPARSEISI_SI_fLi128ELi64ELNS4_4UMMA5MajorE0ELS1D_0ELNS1C_7ScaleInE0ELS1E_0EEEEEENSJ_INS5_IJSB_SB_SB_EEENS5_IJNSA_ILi0EEES1I_S1I_EEEEENS5_IJNS4_10UnderscoreES1L_S1L_EEEEENS4_23SM90_TMA_LOAD_MULTICASTENS4_14ComposedLayoutINS4_7SwizzleILi2ELi4ELi3EEENS4_25smem_sparse_ptr_flag_bitsILi2ELi16EEENSJ_INS5_IJNS5_IJSB_SP_EEENS5_IJSC_S12_EEEEEENS5_IJNS5_IJS1I_SG_EEESM_EEEEEEEvNS4_8identityENS4_13SM90_TMA_LOADENS1P_INS1Q_ILi3ELi4ELi3EEENS4_18smem_ptr_flag_bitsILi16EEENSJ_INS5_IJSP_SG_EEENS5_IJSG_SB_EEEEEEEvS21_EENS_8epilogue10collective18CollectiveEpilogueINS2B_23Sm100TmaWarpSpecializedILi4ELi2ELi16ELb1ELb0EEEJSH_NS5_IJNSJ_ISF_SB_EENSJ_ISS_SB_EEEEEfNS5_IJSB_llEEEfS2J_NS2B_6fusion15FusionCallbacksIS2F_NS2K_17LinearCombinationIffffLNS_15FloatRoundStyleE2EEESH_S2I_JEEENS4_5SM1004TMEM4LOAD26SM100_TMEM_LOAD_32dp32b16xES22_NS1P_INS1Q_ILi2ELi5ELi2EEENS24_ILi32EEENSJ_INS5_IJS12_ST_EEENS5_IJSB_S12_EEEEEEENS4_39AutoVectorizingCopyWithAssumedAlignmentILi128EEENS4_14SM90_TMA_STOREES2Z_S31_S31_EEEvvEEEEvNT_6ParamsE) ;  /* 0xffffff6802007950 */ /* 0x000fea0003c3ffff */
        .weak           $__internal_1_$__cuda_sm10x_tcgen05_guardrail_trap_phase_invalid_during_alloc
        .type           $__internal_1_$__cuda_sm10x_tcgen05_guardrail_trap_phase_invalid_during_alloc,@function
        .size           $__internal_1_$__cuda_sm10x_tcgen05_guardrail_trap_phase_invalid_during_alloc,($__internal_2_$__cuda_sm10x_tcgen05_guardrail_trap_unallocated_columns_being_dealloced - $__internal_1_$__cuda_sm10x_tcgen05_guardrail_trap_phase_invalid_during_alloc)
$__internal_1_$__cuda_sm10x_tcgen05_guardrail_trap_phase_invalid_during_alloc:
[----:B------:R-:W-:Y:S05]  /*9800*/  BPT.TRAP 0x1 ;  /* 0x000000040000795c */ /* 0x000fea0000300000 */
[----:B------:R-:W-:-:S04]  /*9810*/  MOV R3, 0x0 ;  /* 0x0000000000037802 */ /* 0x000fc80000000f00 */
[----:B------:R-:W-:Y:S05]  /*9820*/  RET.REL.NODEC R2 `(_ZN7cutlass13device_kernelINS_4gemm6kernel13GemmUniversalIN4cute5tupleIJiiiiEEENS1_10collective13CollectiveMmaINS1_41MainloopSm100TmaUmmaWarpSpecializedSparseILi10ELi2ELi2ENS5_IJNS4_1CILi1EEENSA_ILi2EEESB_EEEEENS5_IJNSA_ILi128EEENSA_ILi64EEESG_EEENS_10bfloat16_tENS5_IJNS4_6LayoutINS5_IJiNS5_IJSC_iEEEiEEENS5_IJlNS5_IJSB_SC_EEElEEEEENSJ_INS5_IJNS5_IJNS5_IJNSA_ILi8EEESC_SP_EEEiEEENS5_IJNS5_IJNSA_ILi16EEESC_NSA_ILi4EEEEEEiEEEiEEENS5_IJNS5_IJNS5_IJSF_SS_NSA_ILi2048EEEEEENSA_ILi16384EEEEEENS5_IJNS5_IJSB_NSA_ILi1024EEENSA_ILi32EEEEEElEEElEEEEEEEESI_NS5_IJlSB_lEEENS4_8TiledMMAINS4_8MMA_AtomIJNS4_27SM100_MMA_F16BF16_SS_SPARSEISI_SI_fLi128ELi64ELNS4_4UMMA5MajorE0ELS1D_0ELNS1C_7ScaleInE0ELS1E_0EEEEEENSJ_INS5_IJSB_SB_SB_EEENS5_IJNSA_ILi0EEES1I_S1I_EEEEENS5_IJNS4_10UnderscoreES1L_S1L_EEEEENS4_23SM90_TMA_LOAD_MULTICASTENS4_14ComposedLayoutINS4_7SwizzleILi2ELi4ELi3EEENS4_25smem_sparse_ptr_flag_bitsILi2ELi16EEENSJ_INS5_IJNS5_IJSB_SP_EEENS5_IJSC_S12_EEEEEENS5_IJNS5_IJS1I_SG_EEESM_EEEEEEEvNS4_8identityENS4_13SM90_TMA_LOADENS1P_INS1Q_ILi3ELi4ELi3EEENS4_18smem_ptr_flag_bitsILi16EEENSJ_INS5_IJSP_SG_EEENS5_IJSG_SB_EEEEEEEvS21_EENS_8epilogue10collective18CollectiveEpilogueINS2B_23Sm100TmaWarpSpecializedILi4ELi2ELi16ELb1ELb0EEEJSH_NS5_IJNSJ_ISF_SB_EENSJ_ISS_SB_EEEEEfNS5_IJSB_llEEEfS2J_NS2B_6fusion15FusionCallbacksIS2F_NS2K_17LinearCombinationIffffLNS_15FloatRoundStyleE2EEESH_S2I_JEEENS4_5SM1004TMEM4LOAD26SM100_TMEM_LOAD_32dp32b16xES22_NS1P_INS1Q_ILi2ELi5ELi2EEENS24_ILi32EEENSJ_INS5_IJS12_ST_EEENS5_IJSB_S12_EEEEEEENS4_39AutoVectorizingCopyWithAssumedAlignmentILi128EEENS4_14SM90_TMA_STOREES2Z_S31_S31_EEEvvEEEEvNT_6ParamsE) ;  /* 0xffffff6402f47950 */ /* 0x000fea0003c3ffff */
        .weak           $__internal_2_$__cuda_sm10x_tcgen05_guardrail_trap_unallocated_columns_being_dealloced
        .type           $__internal_2_$__cuda_sm10x_tcgen05_guardrail_trap_unallocated_columns_being_dealloced,@function
        .size           $__internal_2_$__cuda_sm10x_tcgen05_guardrail_trap_unallocated_columns_being_dealloced,(.L_x_187 - $__internal_2_$__cuda_sm10x_tcgen05_guardrail_trap_unallocated_columns_being_dealloced)
$__internal_2_$__cuda_sm10x_tcgen05_guardrail_trap_unallocated_columns_being_dealloced:
[----:B------:R-:W-:Y:S05]  /*9830*/  BPT.TRAP 0x1 ;  /* 0x000000040000795c */ /* 0x000fea0000300000 */
[----:B------:R-:W-:-:S04]  /*9840*/  HFMA2 R3, -RZ, RZ, 0, 0 ;  /* 0x00000000ff037431 */ /* 0x000fc800000001ff */
[----:B------:R-:W-:Y:S05]  /*9850*/  RET.REL.NODEC R2 `(_ZN7cutlass13device_kernelINS_4gemm6kernel13GemmUniversalIN4cute5tupleIJiiiiEEENS1_10collective13CollectiveMmaINS1_41MainloopSm100TmaUmmaWarpSpecializedSparseILi10ELi2ELi2ENS5_IJNS4_1CILi1EEENSA_ILi2EEESB_EEEEENS5_IJNSA_ILi128EEENSA_ILi64EEESG_EEENS_10bfloat16_tENS5_IJNS4_6LayoutINS5_IJiNS5_IJSC_iEEEiEEENS5_IJlNS5_IJSB_SC_EEElEEEEENSJ_INS5_IJNS5_IJNS5_IJNSA_ILi8EEESC_SP_EEEiEEENS5_IJNS5_IJNSA_ILi16EEESC_NSA_ILi4EEEEEEiEEEiEEENS5_IJNS5_IJNS5_IJSF_SS_NSA_ILi2048EEEEEENSA_ILi16384EEEEEENS5_IJNS5_IJSB_NSA_ILi1024EEENSA_ILi32EEEEEElEEElEEEEEEEESI_NS5_IJlSB_lEEENS4_8TiledMMAINS4_8MMA_AtomIJNS4_27SM100_MMA_F16BF16_SS_SPARSEISI_SI_fLi128ELi64ELNS4_4UMMA5MajorE0ELS1D_0ELNS1C_7ScaleInE0ELS1E_0EEEEEENSJ_INS5_IJSB_SB_SB_EEENS5_IJNSA_ILi0EEES1I_S1I_EEEEENS5_IJNS4_10UnderscoreES1L_S1L_EEEEENS4_23SM90_TMA_LOAD_MULTICASTENS4_14ComposedLayoutINS4_7SwizzleILi2ELi4ELi3EEENS4_25smem_sparse_ptr_flag_bitsILi2ELi16EEENSJ_INS5_IJNS5_IJSB_SP_EEENS5_IJSC_S12_EEEEEENS5_IJNS5_IJS1I_SG_EEESM_EEEEEEEvNS4_8identityENS4_13SM90_TMA_LOADENS1P_INS1Q_ILi3ELi4ELi3EEENS4_18smem_ptr_flag_bitsILi16EEENSJ_INS5_IJSP_SG_EEENS5_IJSG_SB_EEEEEEEvS21_EENS_8epilogue10collective18CollectiveEpilogueINS2B_23Sm100TmaWarpSpecializedILi4ELi2ELi16ELb1ELb0EEEJSH_NS5_IJNSJ_ISF_SB_EENSJ_ISS_SB_EEEEEfNS5_IJSB_llEEEfS2J_NS2B_6fusion15FusionCallbacksIS2F_NS2K_17LinearCombinationIffffLNS_15FloatRoundStyleE2EEESH_S2I_JEEENS4_5SM1004TMEM4LOAD26SM100_TMEM_LOAD_32dp32b16xES22_NS1P_INS1Q_ILi2ELi5ELi2EEENS24_ILi32EEENSJ_INS5_IJS12_ST_EEENS5_IJSB_S12_EEEEEEENS4_39AutoVectorizingCopyWithAssumedAlignmentILi128EEENS4_14SM90_TMA_STOREES2Z_S31_S31_EEEvvEEEEvNT_6ParamsE) ;  /* 0xffffff6402e87950 */ /* 0x000fea0003c3ffff */
.L_x_186:
[----:B------:R-:W-:-:S00]  /*9860*/  BRA `(.L_x_186) ;  /* 0xfffffffc00fc7947 */ /* 0x000fc0000383ffff */
[----:B------:R-:W-:-:S00]  /*9870*/  NOP ;  /* 0x0000000000007918 */ /* 0x000fc00000000000 */
        /* <DEDUP_REMOVED lines=8> */
.L_x_187:


//--------------------- .nv.global.init           --------------------------
	.section	.nv.global.init,"aw",@progbits
.nv.global.init:
	.type		$str$27,@object
	.size		$str$27,($str$28 - $str$27)
$str$27:
        /*0000*/ 	.byte	0x28, 0x61, 0x64, 0x64, 0x72, 0x65, 0x73, 0x73, 0x20, 0x26, 0x20, 0x6d, 0x61, 0x73, 0x6b, 0x29
        /*0010*/ 	.byte	0x20, 0x3d, 0x3d, 0x20, 0x30, 0x00
	.type		$str$28,@object
	.size		$str$28,($str$26 - $str$28)
$str$28:
        /*0016*/ 	.byte	0x2f, 0x74, 0x6d, 0x70, 0x2f, 0x63, 0x75, 0x74, 0x6c, 0x61, 0x73, 0x73, 0x5f, 0x73, 0x77, 0x65
        /*0026*/ 	.byte	0x65, 0x70, 0x5f, 0x73, 0x72, 0x63, 0x2f, 0x69, 0x6e, 0x63, 0x6c, 0x75, 0x64, 0x65, 0x2f, 0x63
        /*0036*/ 	.byte	0x75, 0x74, 0x65, 0x2f, 0x70, 0x6f, 0x69, 0x6e, 0x74, 0x65, 0x72, 0x5f, 0x66, 0x6c, 0x61, 0x67
        /*0046*/ 	.byte	0x67, 0x65, 0x64, 0x2e, 0x68, 0x70, 0x70, 0x00
	.type		$str$26,@object
	.size		$str$26,($str$25 - $str$26)
$str$26:
        /*004e*/ 	.byte	0x2f, 0x74, 0x6d, 0x70, 0x2f, 0x63, 0x75, 0x74, 0x6c, 0x61, 0x73, 0x73, 0x5f, 0x73, 0x77, 0x65
        /*005e*/ 	.byte	0x65, 0x70, 0x5f, 0x73, 0x72, 0x63, 0x2f, 0x69, 0x6e, 0x63, 0x6c, 0x75, 0x64, 0x65, 0x2f, 0x63
        /*006e*/ 	.byte	0x75, 0x74, 0x65, 0x2f, 0x61, 0x74, 0x6f, 0x6d, 0x2f, 0x63, 0x6f, 0x70, 0x79, 0x5f, 0x74, 0x72
        /*007e*/ 	.byte	0x61, 0x69, 0x74, 0x73, 0x5f, 0x73, 0x6d, 0x31, 0x30, 0x30, 0x2e, 0x68, 0x70, 0x70, 0x00
	.type		$str$25,@object
	.size		$str$25,(__unnamed_1 - $str$25)
$str$25:
        /*008d*/ 	.byte	0x28, 0x28, 0x75, 0x69, 0x6e, 0x74, 0x33, 0x32, 0x5f, 0x74, 0x28, 0x74, 0x68, 0x72, 0x65, 0x61
        /*009d*/ 	.byte	0x64, 0x49, 0x64, 0x78, 0x2e, 0x78, 0x29, 0x20, 0x2f, 0x20, 0x33, 0x32, 0x29, 0x20, 0x25, 0x20
        /*00ad*/ 	.byte	0x34, 0x29, 0x20, 0x3d, 0x3d, 0x20, 0x28, 0x28, 0x28, 0x74, 0x6d, 0x65, 0x6d, 0x5f, 0x61, 0x64
        /*00bd*/ 	.byte	0x64, 0x72, 0x20, 0x3e, 0x3e, 0x20, 0x31, 0x36, 0x29, 0x20, 0x2f, 0x20, 0x33, 0x32, 0x29, 0x20
        /*00cd*/ 	.byte	0x25, 0x20, 0x34, 0x29, 0x00
	.type		__unnamed_1,@object
	.size		__unnamed_1,(__unnamed_2 - __unnamed_1)
__unnamed_1:
        /*00d2*/ 	.byte	0x61, 0x75, 0x74, 0x6f, 0x20, 0x63, 0x75, 0x74, 0x65, 0x3a, 0x3a, 0x61, 0x73, 0x5f, 0x70, 0x6f
        /* <DEDUP_REMOVED lines=23> */
        /*0252*/ 	.byte	0x3a, 0x43, 0x3c, 0x32, 0x30, 0x34, 0x38, 0x3e, 0x3e, 0x3e, 0x3e, 0x5d, 0x00
	.type		__unnamed_2,@object
	.size		__unnamed_2,(.L_2 - __unnamed_2)
__unnamed_2:
        /* <DEDUP_REMOVED lines=42> */
        /*04ff*/ 	.byte	0x3e, 0x5d, 0x00
.L_2:


//--------------------- .nv.shared._ZN7cutlass13device_kernelINS_4gemm6kernel13GemmUniversalIN4cute5tupleIJiiiiEEENS1_10collective13CollectiveMmaINS1_41MainloopSm100TmaUmmaWarpSpecializedSparseILi10ELi2ELi2ENS5_IJNS4_1CILi1EEENSA_ILi2EEESB_EEEEENS5_IJNSA_ILi128EEENSA_ILi64EEESG_EEENS_10bfloat16_tENS5_IJNS4_6LayoutINS5_IJiNS5_IJSC_iEEEiEEENS5_IJlNS5_IJSB_SC_EEElEEEEENSJ_INS5_IJNS5_IJNS5_IJNSA_ILi8EEESC_SP_EEEiEEENS5_IJNS5_IJNSA_ILi16EEESC_NSA_ILi4EEEEEEiEEEiEEENS5_IJNS5_IJNS5_IJSF_SS_NSA_ILi2048EEEEEENSA_ILi16384EEEEEENS5_IJNS5_IJSB_NSA_ILi1024EEENSA_ILi32EEEEEElEEElEEEEEEEESI_NS5_IJlSB_lEEENS4_8TiledMMAINS4_8MMA_AtomIJNS4_27SM100_MMA_F16BF16_SS_SPARSEISI_SI_fLi128ELi64ELNS4_4UMMA5MajorE0ELS1D_0ELNS1C_7ScaleInE0ELS1E_0EEEEEENSJ_INS5_IJSB_SB_SB_EEENS5_IJNSA_ILi0EEES1I_S1I_EEEEENS5_IJNS4_10UnderscoreES1L_S1L_EEEEENS4_23SM90_TMA_LOAD_MULTICASTENS4_14ComposedLayoutINS4_7SwizzleILi2ELi4ELi3EEENS4_25smem_sparse_ptr_flag_bitsILi2ELi16EEENSJ_INS5_IJNS5_IJSB_SP_EEENS5_IJSC_S12_EEEEEENS5_IJNS5_IJS1I_SG_EEESM_EEEEEEEvNS4_8identityENS4_13SM90_TMA_LOADENS1P_INS1Q_ILi3ELi4ELi3EEENS4_18smem_ptr_flag_bitsILi16EEENSJ_INS5_IJSP_SG_EEENS5_IJSG_SB_EEEEEEEvS21_EENS_8epilogue10collective18CollectiveEpilogueINS2B_23Sm100TmaWarpSpecializedILi4ELi2ELi16ELb1ELb0EEEJSH_NS5_IJNSJ_ISF_SB_EENSJ_ISS_SB_EEEEEfNS5_IJSB_llEEEfS2J_NS2B_6fusion15FusionCallbacksIS2F_NS2K_17LinearCombinationIffffLNS_15FloatRoundStyleE2EEESH_S2I_JEEENS4_5SM1004TMEM4LOAD26SM100_TMEM_LOAD_32dp32b16xES22_NS1P_INS1Q_ILi2ELi5ELi2EEENS24_ILi32EEENSJ_INS5_IJS12_ST_EEENS5_IJSB_S12_EEEEEEENS4_39AutoVectorizingCopyWithAssumedAlignmentILi128EEENS4_14SM90_TMA_STOREES2Z_S31_S31_EEEvvEEEEvNT_6ParamsE --------------------------
	.section	.nv.shared._ZN7cutlass13device_kernelINS_4gemm6kernel13GemmUniversalIN4cute5tupleIJiiiiEEENS1_10collective13CollectiveMmaINS1_41MainloopSm100TmaUmmaWarpSpecializedSparseILi10ELi2ELi2ENS5_IJNS4_1CILi1EEENSA_ILi2EEESB_EEEEENS5_IJNSA_ILi128EEENSA_ILi64EEESG_EEENS_10bfloat16_tENS5_IJNS4_6LayoutINS5_IJiNS5_IJSC_iEEEiEEENS5_IJlNS5_IJSB_SC_EEElEEEEENSJ_INS5_IJNS5_IJNS5_IJNSA_ILi8EEESC_SP_EEEiEEENS5_IJNS5_IJNSA_ILi16EEESC_NSA_ILi4EEEEEEiEEEiEEENS5_IJNS5_IJNS5_IJSF_SS_NSA_ILi2048EEEEEENSA_ILi16384EEEEEENS5_IJNS5_IJSB_NSA_ILi1024EEENSA_ILi32EEEEEElEEElEEEEEEEESI_NS5_IJlSB_lEEENS4_8TiledMMAINS4_8MMA_AtomIJNS4_27SM100_MMA_F16BF16_SS_SPARSEISI_SI_fLi128ELi64ELNS4_4UMMA5MajorE0ELS1D_0ELNS1C_7ScaleInE0ELS1E_0EEEEEENSJ_INS5_IJSB_SB_SB_EEENS5_IJNSA_ILi0EEES1I_S1I_EEEEENS5_IJNS4_10UnderscoreES1L_S1L_EEEEENS4_23SM90_TMA_LOAD_MULTICASTENS4_14ComposedLayoutINS4_7SwizzleILi2ELi4ELi3EEENS4_25smem_sparse_ptr_flag_bitsILi2ELi16EEENSJ_INS5_IJNS5_IJSB_SP_EEENS5_IJSC_S12_EEEEEENS5_IJNS5_IJS1I_SG_EEESM_EEEEEEEvNS4_8identityENS4_13SM90_TMA_LOADENS1P_INS1Q_ILi3ELi4ELi3EEENS4_18smem_ptr_flag_bitsILi16EEENSJ_INS5_IJSP_SG_EEENS5_IJSG_SB_EEEEEEEvS21_EENS_8epilogue10collective18CollectiveEpilogueINS2B_23Sm100TmaWarpSpecializedILi4ELi2ELi16ELb1ELb0EEEJSH_NS5_IJNSJ_ISF_SB_EENSJ_ISS_SB_EEEEEfNS5_IJSB_llEEEfS2J_NS2B_6fusion15FusionCallbacksIS2F_NS2K_17LinearCombinationIffffLNS_15FloatRoundStyleE2EEESH_S2I_JEEENS4_5SM1004TMEM4LOAD26SM100_TMEM_LOAD_32dp32b16xES22_NS1P_INS1Q_ILi2ELi5ELi2EEENS24_ILi32EEENSJ_INS5_IJS12_ST_EEENS5_IJSB_S12_EEEEEEENS4_39AutoVectorizingCopyWithAssumedAlignmentILi128EEENS4_14SM90_TMA_STOREES2Z_S31_S31_EEEvvEEEEvNT_6ParamsE,"aw",@nobits
	.sectionflags	@""
	.align	16
	.zero		1024


//--------------------- .nv.shared.reserved.0     --------------------------
	.section	.nv.shared.reserved.0,"aw",@nobits
	.weak		__nv_reservedSMEM_offset_0_alias
	.size		__nv_reservedSMEM_offset_0_alias, 0, 64
	.other		__nv_reservedSMEM_offset_0_alias,@"STO_CUDA_RESERVED_SHARED STV_DEFAULT"
__nv_reservedSMEM_offset_0_alias:
	.zero		0
.nv.shared.reserved.0:
	.zero		64
	.weak		__nv_reservedSMEM_tcgen05_partition
	.type		__nv_reservedSMEM_tcgen05_partition,@object
	.size		__nv_reservedSMEM_tcgen05_partition,(.L_0 - __nv_reservedSMEM_tcgen05_partition)
__nv_reservedSMEM_tcgen05_partition:
	.zero		32
.L_0:


//--------------------- .nv.global                --------------------------
	.section	.nv.global,"aw",@nobits
.nv.global:
	.type		_ZN39_INTERNAL_28ff2f38_4_k_cu_ccd24f85_31494cute1_E,@object
	.size		_ZN39_INTERNAL_28ff2f38_4_k_cu_ccd24f85_31494cute1_E,(_ZN39_INTERNAL_28ff2f38_4_k_cu_ccd24f85_31494cuda3std3__45__cpo6cbeginE - _ZN39_INTERNAL_28ff2f38_4_k_cu_ccd24f85_31494cute1_E)
_ZN39_INTERNAL_28ff2f38_4_k_cu_ccd24f85_31494cute1_E:
	.zero		1
	.type		_ZN39_INTERNAL_28ff2f38_4_k_cu_ccd24f85_31494cuda3std3__45__cpo6cbeginE,@object
	.size		_ZN39_INTERNAL_28ff2f38_4_k_cu_ccd24f85_31494cuda3std3__45__cpo6cbeginE,(_ZN39_INTERNAL_28ff2f38_4_k_cu_ccd24f85_31494cuda3std3__48in_placeE - _ZN39_INTERNAL_28ff2f38_4_k_cu_ccd24f85_31494cuda3std3__45__cpo6cbeginE)
_ZN39_INTERNAL_28ff2f38_4_k_cu_ccd24f85_31494cuda3std3__45__cpo6cbeginE:
	.zero		1
	.type		_ZN39_INTERNAL_28ff2f38_4_k_cu_ccd24f85_31494cuda3std3__48in_placeE,@object
	.size		_ZN39_INTERNAL_28ff2f38_4_k_cu_ccd24f85_31494cuda3std3__48in_placeE,(_ZN39_INTERNAL_28ff2f38_4_k_cu_ccd24f85_31494cuda3std6ranges3__45__cpo9iter_moveE - _ZN39_INTERNAL_28ff2f38_4_k_cu_ccd24f85_31494cuda3std3__48in_placeE)
_ZN39_INTERNAL_28ff2f38_4_k_cu_ccd24f85_31494cuda3std3__48in_placeE:
	.zero		1
	.type		_ZN39_INTERNAL_28ff2f38_4_k_cu_ccd24f85_31494cuda3std6ranges3__45__cpo9iter_moveE,@object
	.size		_ZN39_INTERNAL_28ff2f38_4_k_cu_ccd24f85_31494cuda3std6ranges3__45__cpo9iter_moveE,(_ZN39_INTERNAL_28ff2f38_4_k_cu_ccd24f85_31494cuda3std3__45__cpo5beginE - _ZN39_INTERNAL_28ff2f38_4_k_cu_ccd24f85_31494cuda3std6ranges3__45__cpo9iter_moveE)
_ZN39_INTERNAL_28ff2f38_4_k_cu_ccd24f85_31494cuda3std6ranges3__45__cpo9iter_moveE:
	.zero		1
	.type		_ZN39_INTERNAL_28ff2f38_4_k_cu_ccd24f85_31494cuda3std3__45__cpo5beginE,@object
	.size		_ZN39_INTERNAL_28ff2f38_4_k_cu_ccd24f85_31494cuda3std3__45__cpo5beginE,(_ZN39_INTERNAL_28ff2f38_4_k_cu_ccd24f85_31494cuda3std3__441_GLOBAL__N__28ff2f38_4_k_cu_ccd24f85_31496ignoreE - _ZN39_INTERNAL_28ff2f38_4_k_cu_ccd24f85_31494cuda3std3__45__cpo5beginE)
_ZN39_INTERNAL_28ff2f38_4_k_cu_ccd24f85_31494cuda3std3__45__cpo5beginE:
	.zero		1
	.type		_ZN39_INTERNAL_28ff2f38_4_k_cu_ccd24f85_31494cuda3std3__441_GLOBAL__N__28ff2f38_4_k_cu_ccd24f85_31496ignoreE,@object
	.size		_ZN39_INTERNAL_28ff2f38_4_k_cu_ccd24f85_31494cuda3std3__441_GLOBAL__N__28ff2f38_4_k_cu_ccd24f85_31496ignoreE,(_ZN39_INTERNAL_28ff2f38_4_k_cu_ccd24f85_31494cute7productE - _ZN39_INTERNAL_28ff2f38_4_k_cu_ccd24f85_31494cuda3std3__441_GLOBAL__N__28ff2f38_4_k_cu_ccd24f85_31496ignoreE)
_ZN39_INTERNAL_28ff2f38_4_k_cu_ccd24f85_31494cuda3std3__441_GLOBAL__N__28ff2f38_4_k_cu_ccd24f85_31496ignoreE:
	.zero		1
	.type		_ZN39_INTERNAL_28ff2f38_4_k_cu_ccd24f85_31494cute7productE,@object
	.size		_ZN39_INTERNAL_28ff2f38_4_k_cu_ccd24f85_31494cute7productE,(_ZN39_INTERNAL_28ff2f38_4_k_cu_ccd24f85_31494cuda3std3__45__cpo3endE - _ZN39_INTERNAL_28ff2f38_4_k_cu_ccd24f85_31494cute7productE)
_ZN39_INTERNAL_28ff2f38_4_k_cu_ccd24f85_31494cute7productE:
	.zero		1
	.type		_ZN39_INTERNAL_28ff2f38_4_k_cu_ccd24f85_31494cuda3std3__45__cpo3endE,@object
	.size		_ZN39_INTERNAL_28ff2f38_4_k_cu_ccd24f85_31494cuda3std3__45__cpo3endE,(_ZN39_INTERNAL_28ff2f38_4_k_cu_ccd24f85_31494cuda3std3__419piecewise_constructE - _ZN39_INTERNAL_28ff2f38_4_k_cu_ccd24f85_31494cuda3std3__45__cpo3endE)
_ZN39_INTERNAL_28ff2f38_4_k_cu_ccd24f85_31494cuda3std3__45__cpo3endE:
	.zero		1
	.type		_ZN39_INTERNAL_28ff2f38_4_k_cu_ccd24f85_31494cuda3std3__419piecewise_constructE,@object
	.size		_ZN39_INTERNAL_28ff2f38_4_k_cu_ccd24f85_31494cuda3std3__419piecewise_constructE,(_ZN39_INTERNAL_28ff2f38_4_k_cu_ccd24f85_31494cuda3std3__45__cpo4cendE - _ZN39_INTERNAL_28ff2f38_4_k_cu_ccd24f85_31494cuda3std3__419piecewise_constructE)
_ZN39_INTERNAL_28ff2f38_4_k_cu_ccd24f85_31494cuda3std3__419piecewise_constructE:
	.zero		1
	.type		_ZN39_INTERNAL_28ff2f38_4_k_cu_ccd24f85_31494cuda3std3__45__cpo4cendE,@object
	.size		_ZN39_INTERNAL_28ff2f38_4_k_cu_ccd24f85_31494cuda3std3__45__cpo4cendE,(_ZN39_INTERNAL_28ff2f38_4_k_cu_ccd24f85_31494cuda3std6ranges3__45__cpo4swapE - _ZN39_INTERNAL_28ff2f38_4_k_cu_ccd24f85_31494cuda3std3__45__cpo4cendE)
_ZN39_INTERNAL_28ff2f38_4_k_cu_ccd24f85_31494cuda3std3__45__cpo4cendE:
	.zero		1
	.type		_ZN39_INTERNAL_28ff2f38_4_k_cu_ccd24f85_31494cuda3std6ranges3__45__cpo4swapE,@object
	.size		_ZN39_INTERNAL_28ff2f38_4_k_cu_ccd24f85_31494cuda3std6ranges3__45__cpo4swapE,(.L_10 - _ZN39_INTERNAL_28ff2f38_4_k_cu_ccd24f85_31494cuda3std6ranges3__45__cpo4swapE)
_ZN39_INTERNAL_28ff2f38_4_k_cu_ccd24f85_31494cuda3std6ranges3__45__cpo4swapE:
	.zero		1
.L_10:


//--------------------- .nv.constant0._ZN7cutlass13device_kernelINS_4gemm6kernel13GemmUniversalIN4cute5tupleIJiiiiEEENS1_10collective13CollectiveMmaINS1_41MainloopSm100TmaUmmaWarpSpecializedSparseILi10ELi2ELi2ENS5_IJNS4_1CILi1EEENSA_ILi2EEESB_EEEEENS5_IJNSA_ILi128EEENSA_ILi64EEESG_EEENS_10bfloat16_tENS5_IJNS4_6LayoutINS5_IJiNS5_IJSC_iEEEiEEENS5_IJlNS5_IJSB_SC_EEElEEEEENSJ_INS5_IJNS5_IJNS5_IJNSA_ILi8EEESC_SP_EEEiEEENS5_IJNS5_IJNSA_ILi16EEESC_NSA_ILi4EEEEEEiEEEiEEENS5_IJNS5_IJNS5_IJSF_SS_NSA_ILi2048EEEEEENSA_ILi16384EEEEEENS5_IJNS5_IJSB_NSA_ILi1024EEENSA_ILi32EEEEEElEEElEEEEEEEESI_NS5_IJlSB_lEEENS4_8TiledMMAINS4_8MMA_AtomIJNS4_27SM100_MMA_F16BF16_SS_SPARSEISI_SI_fLi128ELi64ELNS4_4UMMA5MajorE0ELS1D_0ELNS1C_7ScaleInE0ELS1E_0EEEEEENSJ_INS5_IJSB_SB_SB_EEENS5_IJNSA_ILi0EEES1I_S1I_EEEEENS5_IJNS4_10UnderscoreES1L_S1L_EEEEENS4_23SM90_TMA_LOAD_MULTICASTENS4_14ComposedLayoutINS4_7SwizzleILi2ELi4ELi3EEENS4_25smem_sparse_ptr_flag_bitsILi2ELi16EEENSJ_INS5_IJNS5_IJSB_SP_EEENS5_IJSC_S12_EEEEEENS5_IJNS5_IJS1I_SG_EEESM_EEEEEEEvNS4_8identityENS4_13SM90_TMA_LOADENS1P_INS1Q_ILi3ELi4ELi3EEENS4_18smem_ptr_flag_bitsILi16EEENSJ_INS5_IJSP_SG_EEENS5_IJSG_SB_EEEEEEEvS21_EENS_8epilogue10collective18CollectiveEpilogueINS2B_23Sm100TmaWarpSpecializedILi4ELi2ELi16ELb1ELb0EEEJSH_NS5_IJNSJ_ISF_SB_EENSJ_ISS_SB_EEEEEfNS5_IJSB_llEEEfS2J_NS2B_6fusion15FusionCallbacksIS2F_NS2K_17LinearCombinationIffffLNS_15FloatRoundStyleE2EEESH_S2I_JEEENS4_5SM1004TMEM4LOAD26SM100_TMEM_LOAD_32dp32b16xES22_NS1P_INS1Q_ILi2ELi5ELi2EEENS24_ILi32EEENSJ_INS5_IJS12_ST_EEENS5_IJSB_S12_EEEEEEENS4_39AutoVectorizingCopyWithAssumedAlignmentILi128EEENS4_14SM90_TMA_STOREES2Z_S31_S31_EEEvvEEEEvNT_6ParamsE --------------------------
	.section	.nv.constant0._ZN7cutlass13device_kernelINS_4gemm6kernel13GemmUniversalIN4cute5tupleIJiiiiEEENS1_10collective13CollectiveMmaINS1_41MainloopSm100TmaUmmaWarpSpecializedSparseILi10ELi2ELi2ENS5_IJNS4_1CILi1EEENSA_ILi2EEESB_EEEEENS5_IJNSA_ILi128EEENSA_ILi64EEESG_EEENS_10bfloat16_tENS5_IJNS4_6LayoutINS5_IJiNS5_IJSC_iEEEiEEENS5_IJlNS5_IJSB_SC_EEElEEEEENSJ_INS5_IJNS5_IJNS5_IJNSA_ILi8EEESC_SP_EEEiEEENS5_IJNS5_IJNSA_ILi16EEESC_NSA_ILi4EEEEEEiEEEiEEENS5_IJNS5_IJNS5_IJSF_SS_NSA_ILi2048EEEEEENSA_ILi16384EEEEEENS5_IJNS5_IJSB_NSA_ILi1024EEENSA_ILi32EEEEEElEEElEEEEEEEESI_NS5_IJlSB_lEEENS4_8TiledMMAINS4_8MMA_AtomIJNS4_27SM100_MMA_F16BF16_SS_SPARSEISI_SI_fLi128ELi64ELNS4_4UMMA5MajorE0ELS1D_0ELNS1C_7ScaleInE0ELS1E_0EEEEEENSJ_INS5_IJSB_SB_SB_EEENS5_IJNSA_ILi0EEES1I_S1I_EEEEENS5_IJNS4_10UnderscoreES1L_S1L_EEEEENS4_23SM90_TMA_LOAD_MULTICASTENS4_14ComposedLayoutINS4_7SwizzleILi2ELi4ELi3EEENS4_25smem_sparse_ptr_flag_bitsILi2ELi16EEENSJ_INS5_IJNS5_IJSB_SP_EEENS5_IJSC_S12_EEEEEENS5_IJNS5_IJS1I_SG_EEESM_EEEEEEEvNS4_8identityENS4_13SM90_TMA_LOADENS1P_INS1Q_ILi3ELi4ELi3EEENS4_18smem_ptr_flag_bitsILi16EEENSJ_INS5_IJSP_SG_EEENS5_IJSG_SB_EEEEEEEvS21_EENS_8epilogue10collective18CollectiveEpilogueINS2B_23Sm100TmaWarpSpecializedILi4ELi2ELi16ELb1ELb0EEEJSH_NS5_IJNSJ_ISF_SB_EENSJ_ISS_SB_EEEEEfNS5_IJSB_llEEEfS2J_NS2B_6fusion15FusionCallbacksIS2F_NS2K_17LinearCombinationIffffLNS_15FloatRoundStyleE2EEESH_S2I_JEEENS4_5SM1004TMEM4LOAD26SM100_TMEM_LOAD_32dp32b16xES22_NS1P_INS1Q_ILi2ELi5ELi2EEENS24_ILi32EEENSJ_INS5_IJS12_ST_EEENS5_IJSB_S12_EEEEEEENS4_39AutoVectorizingCopyWithAssumedAlignmentILi128EEENS4_14SM90_TMA_STOREES2Z_S31_S31_EEEvvEEEEvNT_6ParamsE,"a",@progbits
	.sectionflags	@""
	.align	4
.nv.constant0._ZN7cutlass13device_kernelINS_4gemm6kernel13GemmUniversalIN4cute5tupleIJiiiiEEENS1_10collective13CollectiveMmaINS1_41MainloopSm100TmaUmmaWarpSpecializedSparseILi10ELi2ELi2ENS5_IJNS4_1CILi1EEENSA_ILi2EEESB_EEEEENS5_IJNSA_ILi128EEENSA_ILi64EEESG_EEENS_10bfloat16_tENS5_IJNS4_6LayoutINS5_IJiNS5_IJSC_iEEEiEEENS5_IJlNS5_IJSB_SC_EEElEEEEENSJ_INS5_IJNS5_IJNS5_IJNSA_ILi8EEESC_SP_EEEiEEENS5_IJNS5_IJNSA_ILi16EEESC_NSA_ILi4EEEEEEiEEEiEEENS5_IJNS5_IJNS5_IJSF_SS_NSA_ILi2048EEEEEENSA_ILi16384EEEEEENS5_IJNS5_IJSB_NSA_ILi1024EEENSA_ILi32EEEEEElEEElEEEEEEEESI_NS5_IJlSB_lEEENS4_8TiledMMAINS4_8MMA_AtomIJNS4_27SM100_MMA_F16BF16_SS_SPARSEISI_SI_fLi128ELi64ELNS4_4UMMA5MajorE0ELS1D_0ELNS1C_7ScaleInE0ELS1E_0EEEEEENSJ_INS5_IJSB_SB_SB_EEENS5_IJNSA_ILi0EEES1I_S1I_EEEEENS5_IJNS4_10UnderscoreES1L_S1L_EEEEENS4_23SM90_TMA_LOAD_MULTICASTENS4_14ComposedLayoutINS4_7SwizzleILi2ELi4ELi3EEENS4_25smem_sparse_ptr_flag_bitsILi2ELi16EEENSJ_INS5_IJNS5_IJSB_SP_EEENS5_IJSC_S12_EEEEEENS5_IJNS5_IJS1I_SG_EEESM_EEEEEEEvNS4_8identityENS4_13SM90_TMA_LOADENS1P_INS1Q_ILi3ELi4ELi3EEENS4_18smem_ptr_flag_bitsILi16EEENSJ_INS5_IJSP_SG_EEENS5_IJSG_SB_EEEEEEEvS21_EENS_8epilogue10collective18CollectiveEpilogueINS2B_23Sm100TmaWarpSpecializedILi4ELi2ELi16ELb1ELb0EEEJSH_NS5_IJNSJ_ISF_SB_EENSJ_ISS_SB_EEEEEfNS5_IJSB_llEEEfS2J_NS2B_6fusion15FusionCallbacksIS2F_NS2K_17LinearCombinationIffffLNS_15FloatRoundStyleE2EEESH_S2I_JEEENS4_5SM1004TMEM4LOAD26SM100_TMEM_LOAD_32dp32b16xES22_NS1P_INS1Q_ILi2ELi5ELi2EEENS24_ILi32EEENSJ_INS5_IJS12_ST_EEENS5_IJSB_S12_EEEEEEENS4_39AutoVectorizingCopyWithAssumedAlignmentILi128EEENS4_14SM90_TMA_STOREES2Z_S31_S31_EEEvvEEEEvNT_6ParamsE:
	.zero		3456


//--------------------- SYMBOLS --------------------------

	.type		.nv.reservedSmem.offset0,@object
	.size		.nv.reservedSmem.offset0,0x4
	.type		.nv.reservedSmem.cap,@object
	.size		.nv.reservedSmem.cap,0x4
	.type		__assertfail,@function
